	.target	sm_90a

	.elftype	@"ET_EXEC"


//--------------------- .note.nv.tkinfo           --------------------------
	.section	.note.nv.tkinfo,"",@"SHT_NOTE"
	.sectionflags	@"SHF_NOTE_NV_TKINFO"
	.tkinfo
        /*0018*/ 	.word	0x00000002
        /*0030*/ 	.string	""
        /*0030*/ 	.string	"ptxas"
        /*0030*/ 	.string	"Cuda compilation tools, release 13.0, V13.0.88"
        /*0030*/ 	.string	"Build cuda_13.0.r13.0/compiler.36424714_0"
        /*0030*/ 	.string	"-arch sm_90a -m 64 "



//--------------------- .note.nv.cuinfo           --------------------------
	.section	.note.nv.cuinfo,"",@"SHT_NOTE"
	.sectionflags	@"SHF_NOTE_NV_CUINFO"
        /*0018*/ 	.short	0x0002
        /*001a*/ 	.short	0x005a
        /*001c*/ 	.short	0x0082
	.zero		2


//--------------------- .nv.info                  --------------------------
	.section	.nv.info,"",@"SHT_CUDA_INFO"
	.align	4


	//----- nvinfo : EIATTR_REGCOUNT
	.align		4
        /*0000*/ 	.byte	0x04, 0x2f
        /*0002*/ 	.short	(.L_15 - .L_14)
	.align		4
.L_14:
        /*0004*/ 	.word	index@(_ZN7cutlass13device_kernelINS_4gemm6kernel13GemmUniversalIN4cute5tupleIJiiiiEEENS1_10collective13CollectiveMmaINS1_34MainloopSm90TmaGmmaWarpSpecializedILi3ENS5_IJNS4_1CILi1EEENSA_ILi2EEESB_EEENS1_35KernelTmaWarpSpecializedCooperativeEEENS5_IJNSA_ILi128EEENSA_ILi256EEENSA_ILi32EEEEEENS_10bfloat16_tENS5_IJlSB_lEEESK_SL_NS4_8TiledMMAINS4_8MMA_AtomIJNS4_4SM904GMMA28MMA_64x256x16_F32BF16BF16_SSILNSP_5MajorE0ELSR_0ELNSP_7ScaleInE1ELSS_1EEEEEENS4_6LayoutINS5_IJSC_SB_SB_EEENS5_IJSB_NSA_ILi0EEESX_EEEEENS5_IJNS4_10UnderscoreES10_S10_EEEEENS4_23SM90_TMA_LOAD_MULTICASTENS4_14ComposedLayoutINS4_7SwizzleILi2ELi4ELi3EEENS4_18smem_ptr_flag_bitsILi16EEENSV_INS5_IJNSA_ILi8EEESI_EEENS5_IJSI_SB_EEEEEEEvNS4_8identityENS4_13SM90_TMA_LOADES1D_vS1E_EENS_8epilogue10collective6detail29Sm90TmaWarpSpecializedAdapterINS1I_15DefaultEpilogueISK_SL_SL_NS1H_6thread17LinearCombinationISK_Li1EffLNS1M_9ScaleType4KindE0ELNS_15FloatRoundStyleE2ESK_EENS1_15EpilogueDefaultEEEEEvvEEEEvNT_6ParamsE)
        /*0008*/ 	.word	0x000000a8


	//----- nvinfo : EIATTR_FRAME_SIZE
	.align		4
.L_15:
        /*000c*/ 	.byte	0x04, 0x11
        /*000e*/ 	.short	(.L_17 - .L_16)
	.align		4
.L_16:
        /*0010*/ 	.word	index@(_ZN7cutlass13device_kernelINS_4gemm6kernel13GemmUniversalIN4cute5tupleIJiiiiEEENS1_10collective13CollectiveMmaINS1_34MainloopSm90TmaGmmaWarpSpecializedILi3ENS5_IJNS4_1CILi1EEENSA_ILi2EEESB_EEENS1_35KernelTmaWarpSpecializedCooperativeEEENS5_IJNSA_ILi128EEENSA_ILi256EEENSA_ILi32EEEEEENS_10bfloat16_tENS5_IJlSB_lEEESK_SL_NS4_8TiledMMAINS4_8MMA_AtomIJNS4_4SM904GMMA28MMA_64x256x16_F32BF16BF16_SSILNSP_5MajorE0ELSR_0ELNSP_7ScaleInE1ELSS_1EEEEEENS4_6LayoutINS5_IJSC_SB_SB_EEENS5_IJSB_NSA_ILi0EEESX_EEEEENS5_IJNS4_10UnderscoreES10_S10_EEEEENS4_23SM90_TMA_LOAD_MULTICASTENS4_14ComposedLayoutINS4_7SwizzleILi2ELi4ELi3EEENS4_18smem_ptr_flag_bitsILi16EEENSV_INS5_IJNSA_ILi8EEESI_EEENS5_IJSI_SB_EEEEEEEvNS4_8identityENS4_13SM90_TMA_LOADES1D_vS1E_EENS_8epilogue10collective6detail29Sm90TmaWarpSpecializedAdapterINS1I_15DefaultEpilogueISK_SL_SL_NS1H_6thread17LinearCombinationISK_Li1EffLNS1M_9ScaleType4KindE0ELNS_15FloatRoundStyleE2ESK_EENS1_15EpilogueDefaultEEEEEvvEEEEvNT_6ParamsE)
        /*0014*/ 	.word	0x00000000


	//----- nvinfo : EIATTR_MIN_STACK_SIZE
	.align		4
.L_17:
        /*0018*/ 	.byte	0x04, 0x12
        /*001a*/ 	.short	(.L_19 - .L_18)
	.align		4
.L_18:
        /*001c*/ 	.word	index@(_ZN7cutlass13device_kernelINS_4gemm6kernel13GemmUniversalIN4cute5tupleIJiiiiEEENS1_10collective13CollectiveMmaINS1_34MainloopSm90TmaGmmaWarpSpecializedILi3ENS5_IJNS4_1CILi1EEENSA_ILi2EEESB_EEENS1_35KernelTmaWarpSpecializedCooperativeEEENS5_IJNSA_ILi128EEENSA_ILi256EEENSA_ILi32EEEEEENS_10bfloat16_tENS5_IJlSB_lEEESK_SL_NS4_8TiledMMAINS4_8MMA_AtomIJNS4_4SM904GMMA28MMA_64x256x16_F32BF16BF16_SSILNSP_5MajorE0ELSR_0ELNSP_7ScaleInE1ELSS_1EEEEEENS4_6LayoutINS5_IJSC_SB_SB_EEENS5_IJSB_NSA_ILi0EEESX_EEEEENS5_IJNS4_10UnderscoreES10_S10_EEEEENS4_23SM90_TMA_LOAD_MULTICASTENS4_14ComposedLayoutINS4_7SwizzleILi2ELi4ELi3EEENS4_18smem_ptr_flag_bitsILi16EEENSV_INS5_IJNSA_ILi8EEESI_EEENS5_IJSI_SB_EEEEEEEvNS4_8identityENS4_13SM90_TMA_LOADES1D_vS1E_EENS_8epilogue10collective6detail29Sm90TmaWarpSpecializedAdapterINS1I_15DefaultEpilogueISK_SL_SL_NS1H_6thread17LinearCombinationISK_Li1EffLNS1M_9ScaleType4KindE0ELNS_15FloatRoundStyleE2ESK_EENS1_15EpilogueDefaultEEEEEvvEEEEvNT_6ParamsE)
        /*0020*/ 	.word	0x00000000
.L_19:


//--------------------- .nv.compat                --------------------------
	.section	.nv.compat,"",@"SHT_CUDA_COMPAT_INFO"
	.align	4
        /*0000*/ 	.byte	0x02, 0x09, 0x01, 0x00, 0x02, 0x02, 0x04, 0x00, 0x02, 0x05, 0x05, 0x00, 0x03, 0x07, 0x01, 0x01
        /*0010*/ 	.byte	0x02, 0x03, 0x01, 0x00, 0x02, 0x06, 0x01, 0x00, 0x04, 0x0b, 0x08, 0x00, 0x00, 0x00, 0x00, 0x00
        /*0020*/ 	.byte	0x00, 0x00, 0x00, 0x00


//--------------------- .nv.info._ZN7cutlass13device_kernelINS_4gemm6kernel13GemmUniversalIN4cute5tupleIJiiiiEEENS1_10collective13CollectiveMmaINS1_34MainloopSm90TmaGmmaWarpSpecializedILi3ENS5_IJNS4_1CILi1EEENSA_ILi2EEESB_EEENS1_35KernelTmaWarpSpecializedCooperativeEEENS5_IJNSA_ILi128EEENSA_ILi256EEENSA_ILi32EEEEEENS_10bfloat16_tENS5_IJlSB_lEEESK_SL_NS4_8TiledMMAINS4_8MMA_AtomIJNS4_4SM904GMMA28MMA_64x256x16_F32BF16BF16_SSILNSP_5MajorE0ELSR_0ELNSP_7ScaleInE1ELSS_1EEEEEENS4_6LayoutINS5_IJSC_SB_SB_EEENS5_IJSB_NSA_ILi0EEESX_EEEEENS5_IJNS4_10UnderscoreES10_S10_EEEEENS4_23SM90_TMA_LOAD_MULTICASTENS4_14ComposedLayoutINS4_7SwizzleILi2ELi4ELi3EEENS4_18smem_ptr_flag_bitsILi16EEENSV_INS5_IJNSA_ILi8EEESI_EEENS5_IJSI_SB_EEEEEEEvNS4_8identityENS4_13SM90_TMA_LOADES1D_vS1E_EENS_8epilogue10collective6detail29Sm90TmaWarpSpecializedAdapterINS1I_15DefaultEpilogueISK_SL_SL_NS1H_6thread17LinearCombinationISK_Li1EffLNS1M_9ScaleType4KindE0ELNS_15FloatRoundStyleE2ESK_EENS1_15EpilogueDefaultEEEEEvvEEEEvNT_6ParamsE --------------------------
	.section	.nv.info._ZN7cutlass13device_kernelINS_4gemm6kernel13GemmUniversalIN4cute5tupleIJiiiiEEENS1_10collective13CollectiveMmaINS1_34MainloopSm90TmaGmmaWarpSpecializedILi3ENS5_IJNS4_1CILi1EEENSA_ILi2EEESB_EEENS1_35KernelTmaWarpSpecializedCooperativeEEENS5_IJNSA_ILi128EEENSA_ILi256EEENSA_ILi32EEEEEENS_10bfloat16_tENS5_IJlSB_lEEESK_SL_NS4_8TiledMMAINS4_8MMA_AtomIJNS4_4SM904GMMA28MMA_64x256x16_F32BF16BF16_SSILNSP_5MajorE0ELSR_0ELNSP_7ScaleInE1ELSS_1EEEEEENS4_6LayoutINS5_IJSC_SB_SB_EEENS5_IJSB_NSA_ILi0EEESX_EEEEENS5_IJNS4_10UnderscoreES10_S10_EEEEENS4_23SM90_TMA_LOAD_MULTICASTENS4_14ComposedLayoutINS4_7SwizzleILi2ELi4ELi3EEENS4_18smem_ptr_flag_bitsILi16EEENSV_INS5_IJNSA_ILi8EEESI_EEENS5_IJSI_SB_EEEEEEEvNS4_8identityENS4_13SM90_TMA_LOADES1D_vS1E_EENS_8epilogue10collective6detail29Sm90TmaWarpSpecializedAdapterINS1I_15DefaultEpilogueISK_SL_SL_NS1H_6thread17LinearCombinationISK_Li1EffLNS1M_9ScaleType4KindE0ELNS_15FloatRoundStyleE2ESK_EENS1_15EpilogueDefaultEEEEEvvEEEEvNT_6ParamsE,"",@"SHT_CUDA_INFO"
	.sectionflags	@""
	.align	4


	//----- nvinfo : EIATTR_CUDA_API_VERSION
	.align		4
        /*0000*/ 	.byte	0x04, 0x37
        /*0002*/ 	.short	(.L_21 - .L_20)
.L_20:
        /*0004*/ 	.word	0x00000082


	//----- nvinfo : EIATTR_KPARAM_INFO
	.align		4
.L_21:
        /*0008*/ 	.byte	0x04, 0x17
        /*000a*/ 	.short	(.L_23 - .L_22)
.L_22:
        /*000c*/ 	.word	0x00000000
        /*0010*/ 	.short	0x0000
        /*0012*/ 	.short	0x0070
        /*0014*/ 	.byte	0x00, 0xf0, 0x01, 0x10


	//----- nvinfo : EIATTR_SPARSE_MMA_MASK
	.align		4
.L_23:
        /*0018*/ 	.byte	0x03, 0x50
        /*001a*/ 	.short	0x0000


	//----- nvinfo : EIATTR_MAXREG_COUNT
	.align		4
        /*001c*/ 	.byte	0x03, 0x1b
        /*001e*/ 	.short	0x00a8


	//----- nvinfo : EIATTR_NUM_BARRIERS
	.align		4
        /*0020*/ 	.byte	0x02, 0x4c
        /*0022*/ 	.byte	0x01
	.zero		1


	//----- nvinfo : EIATTR_EXTERNS
	.align		4
        /*0024*/ 	.byte	0x04, 0x0f
        /*0026*/ 	.short	(.L_25 - .L_24)


	//   ....[0]....
	.align		4
.L_24:
        /*0028*/ 	.word	index@(__assertfail)


	//----- nvinfo : EIATTR_MERCURY_ISA_VERSION
	.align		4
.L_25:
        /*002c*/ 	.byte	0x03, 0x5f
        /*002e*/ 	.short	0x0101


	//----- nvinfo : EIATTR_INT_WARP_WIDE_INSTR_OFFSETS
	.align		4
        /*0030*/ 	.byte	0x04, 0x31
        /*0032*/ 	.short	(.L_27 - .L_26)


	//   ....[0]....
.L_26:
        /*0034*/ 	.word	0x00000450


	//   ....[1]....
        /*0038*/ 	.word	0x00000470


	//   ....[2]....
        /*003c*/ 	.word	0x00000620


	//----- nvinfo : EIATTR_COOP_GROUP_MASK_REGIDS
	.align		4
.L_27:
        /*0040*/ 	.byte	0x04, 0x29
        /*0042*/ 	.short	(.L_29 - .L_28)


	//   ....[0]....
.L_28:
        /*0044*/ 	.word	0xffffffff


	//   ....[1]....
        /*0048*/ 	.word	0xffffffff


	//   ....[2]....
        /*004c*/ 	.word	0xffffffff


	//   ....[3]....
        /*0050*/ 	.word	0xffffffff


	//   ....[4]....
        /*0054*/ 	.word	0xffffffff


	//   ....[5]....
        /*0058*/ 	.word	0xffffffff


	//----- nvinfo : EIATTR_COOP_GROUP_INSTR_OFFSETS
	.align		4
.L_29:
        /*005c*/ 	.byte	0x04, 0x28
        /*005e*/ 	.short	(.L_31 - .L_30)


	//   ....[0]....
.L_30:
        /*0060*/ 	.word	0x00000060


	//   ....[1]....
        /*0064*/ 	.word	0x00000070


	//   ....[2]....
        /*0068*/ 	.word	0x00000130


	//   ....[3]....
        /*006c*/ 	.word	0x000002a0


	//   ....[4]....
        /*0070*/ 	.word	0x00000760


	//   ....[5]....
        /*0074*/ 	.word	0x000011b0


	//----- nvinfo : EIATTR_REG_RECONFIG
	.align		4
.L_31:
        /*0078*/ 	.byte	0x01, 0x54
	.zero		2


	//----- nvinfo : EIATTR_SYSCALL_OFFSETS
	.align		4
        /*007c*/ 	.byte	0x04, 0x46
        /*007e*/ 	.short	(.L_33 - .L_32)


	//   ....[0]....
.L_32:
        /*0080*/ 	.word	0x00001370


	//----- nvinfo : EIATTR_MBARRIER_INSTR_OFFSETS
	.align		4
.L_33:
        /*0084*/ 	.byte	0x04, 0x39
        /*0086*/ 	.short	(.L_35 - .L_34)


	//   ....[0]....
.L_34:
        /*0088*/ 	.word	0x00000230
        /*008c*/ 	.word	0x000000ff
        /*0090*/ 	.word	0x00000000
        /*0094*/ 	.short	0x0100
        /*0096*/ 	.byte	0x08
	.zero		1


	//   ....[1]....
        /*0098*/ 	.word	0x00000240
        /*009c*/ 	.word	0x000000ff
        /*00a0*/ 	.word	0x00000018
        /*00a4*/ 	.short	0x0100
        /*00a6*/ 	.byte	0x08
	.zero		1


	//   ....[2]....
        /*00a8*/ 	.word	0x00000250
        /*00ac*/ 	.word	0x000000ff
        /*00b0*/ 	.word	0x00000008
        /*00b4*/ 	.short	0x0100
        /*00b6*/ 	.byte	0x08
	.zero		1


	//   ....[3]....
        /*00b8*/ 	.word	0x00000260
        /*00bc*/ 	.word	0x000000ff
        /*00c0*/ 	.word	0x00000020
        /*00c4*/ 	.short	0x0100
        /*00c6*/ 	.byte	0x08
	.zero		1


	//   ....[4]....
        /*00c8*/ 	.word	0x00000270
        /*00cc*/ 	.word	0x000000ff
        /*00d0*/ 	.word	0x00000010
        /*00d4*/ 	.short	0x0100
        /*00d6*/ 	.byte	0x08
	.zero		1


	//   ....[5]....
        /*00d8*/ 	.word	0x00000280
        /*00dc*/ 	.word	0x000000ff
        /*00e0*/ 	.word	0x00000028
        /*00e4*/ 	.short	0x0100
        /*00e6*/ 	.byte	0x08
	.zero		1


	//   ....[6]....
        /*00e8*/ 	.word	0x000006a0
        /*00ec*/ 	.word	0x000000ff
        /*00f0*/ 	.word	0x00000040
        /*00f4*/ 	.short	0x0100
        /*00f6*/ 	.byte	0x06
	.zero		1


	//   ....[7]....
        /*00f8*/ 	.word	0x00000710
        /*00fc*/ 	.word	0x000000ff
        /*0100*/ 	.word	0x00000048
        /*0104*/ 	.short	0x0100
        /*0106*/ 	.byte	0x06
	.zero		1


	//   ....[8]....
        /*0108*/ 	.word	0x00001430
        /*010c*/ 	.word	0x00000003
        /*0110*/ 	.word	0x00000000
        /*0114*/ 	.short	0x010a
        /*0116*/ 	.byte	0x3f
	.zero		1


	//   ....[9]....
        /*0118*/ 	.word	0x00001470
        /*011c*/ 	.word	0x00000003
        /*0120*/ 	.word	0x00000000
        /*0124*/ 	.short	0x010a
        /*0126*/ 	.byte	0x3f
	.zero		1


	//   ....[10]....
        /*0128*/ 	.word	0x00001750
        /*012c*/ 	.word	0x00000005
        /*0130*/ 	.word	0x00000000
        /*0134*/ 	.short	0x010a
        /*0136*/ 	.byte	0x3f
	.zero		1


	//   ....[11]....
        /*0138*/ 	.word	0x00001790
        /*013c*/ 	.word	0x00000005
        /*0140*/ 	.word	0x00000000
        /*0144*/ 	.short	0x010a
        /*0146*/ 	.byte	0x3f
	.zero		1


	//   ....[12]....
        /*0148*/ 	.word	0x00001900
        /*014c*/ 	.word	0x00000005
        /*0150*/ 	.word	0x00000000
        /*0154*/ 	.short	0x0101
        /*0156*/ 	.byte	0x3f
	.zero		1


	//   ....[13]....
        /*0158*/ 	.word	0x00001b20
        /*015c*/ 	.word	0x00000003
        /*0160*/ 	.word	0x00000000
        /*0164*/ 	.short	0x0101
        /*0166*/ 	.byte	0x3f
	.zero		1


	//   ....[14]....
        /*0168*/ 	.word	0x0000a900
        /*016c*/ 	.word	0x00000014
        /*0170*/ 	.word	0x00000018
        /*0174*/ 	.short	0x010a
        /*0176*/ 	.byte	0x3f
	.zero		1


	//   ....[15]....
        /*0178*/ 	.word	0x0000ac80
        /*017c*/ 	.word	0x00000003
        /*0180*/ 	.word	0x00000048
        /*0184*/ 	.short	0x0101
        /*0186*/ 	.byte	0x3f
	.zero		1


	//   ....[16]....
        /*0188*/ 	.word	0x0000b3d0
        /*018c*/ 	.word	0x00000007
        /*0190*/ 	.word	0x00000000
        /*0194*/ 	.short	0x010a
        /*0196*/ 	.byte	0x3f
	.zero		1


	//   ....[17]....
        /*0198*/ 	.word	0x0000b450
        /*019c*/ 	.word	0x00000006
        /*01a0*/ 	.word	0x00000000
        /*01a4*/ 	.short	0x010a
        /*01a6*/ 	.byte	0x3f
	.zero		1


	//   ....[18]....
        /*01a8*/ 	.word	0x0000b4e0
        /*01ac*/ 	.word	0x00000003
        /*01b0*/ 	.word	0x00000000
        /*01b4*/ 	.short	0x010a
        /*01b6*/ 	.byte	0x3f
	.zero		1


	//   ....[19]....
        /*01b8*/ 	.word	0x0000b540
        /*01bc*/ 	.word	0x00000003
        /*01c0*/ 	.word	0x00000000
        /*01c4*/ 	.short	0x010a
        /*01c6*/ 	.byte	0x3f
	.zero		1


	//   ....[20]....
        /*01c8*/ 	.word	0x0000b590
        /*01cc*/ 	.word	0x00000005
        /*01d0*/ 	.word	0x00000000
        /*01d4*/ 	.short	0x010a
        /*01d6*/ 	.byte	0x3f
	.zero		1


	//   ....[21]....
        /*01d8*/ 	.word	0x0000b660
        /*01dc*/ 	.word	0x00000014
        /*01e0*/ 	.word	0x00000018
        /*01e4*/ 	.short	0x010a
        /*01e6*/ 	.byte	0x3f
	.zero		1


	//   ....[22]....
        /*01e8*/ 	.word	0x0000b730
        /*01ec*/ 	.word	0x00000007
        /*01f0*/ 	.word	0x00000000
        /*01f4*/ 	.short	0x010a
        /*01f6*/ 	.byte	0x3f
	.zero		1


	//   ....[23]....
        /*01f8*/ 	.word	0x0000b780
        /*01fc*/ 	.word	0x00000006
        /*0200*/ 	.word	0x00000000
        /*0204*/ 	.short	0x010a
        /*0206*/ 	.byte	0x3f
	.zero		1


	//----- nvinfo : EIATTR_NUM_MBARRIERS
	.align		4
.L_35:
        /*0208*/ 	.byte	0x03, 0x38
        /*020a*/ 	.short	0x0008


	//----- nvinfo : EIATTR_EXIT_INSTR_OFFSETS
	.align		4
        /*020c*/ 	.byte	0x04, 0x1c
        /*020e*/ 	.short	(.L_37 - .L_36)


	//   ....[0]....
.L_36:
        /*0210*/ 	.word	0x000008c0


	//   ....[1]....
        /*0214*/ 	.word	0x000010e0


	//   ....[2]....
        /*0218*/ 	.word	0x0000a020


	//   ....[3]....
        /*021c*/ 	.word	0x0000a580


	//   ....[4]....
        /*0220*/ 	.word	0x0000b530


	//----- nvinfo : EIATTR_MAX_THREADS
	.align		4
.L_37:
        /*0224*/ 	.byte	0x04, 0x05
        /*0226*/ 	.short	(.L_39 - .L_38)
.L_38:
        /*0228*/ 	.word	0x00000180
        /*022c*/ 	.word	0x00000001
        /*0230*/ 	.word	0x00000001


	//----- nvinfo : EIATTR_CRS_STACK_SIZE
	.align		4
.L_39:
        /*0234*/ 	.byte	0x04, 0x1e
        /*0236*/ 	.short	(.L_41 - .L_40)
.L_40:
        /*0238*/ 	.word	0x00000000


	//----- nvinfo : EIATTR_CBANK_PARAM_SIZE
	.align		4
.L_41:
        /*023c*/ 	.byte	0x03, 0x19
        /*023e*/ 	.short	0x0470


	//----- nvinfo : EIATTR_PARAM_CBANK
	.align		4
        /*0240*/ 	.byte	0x04, 0x0a
        /*0242*/ 	.short	(.L_43 - .L_42)
	.align		4
.L_42:
        /*0244*/ 	.word	index@(.nv.constant0._ZN7cutlass13device_kernelINS_4gemm6kernel13GemmUniversalIN4cute5tupleIJiiiiEEENS1_10collective13CollectiveMmaINS1_34MainloopSm90TmaGmmaWarpSpecializedILi3ENS5_IJNS4_1CILi1EEENSA_ILi2EEESB_EEENS1_35KernelTmaWarpSpecializedCooperativeEEENS5_IJNSA_ILi128EEENSA_ILi256EEENSA_ILi32EEEEEENS_10bfloat16_tENS5_IJlSB_lEEESK_SL_NS4_8TiledMMAINS4_8MMA_AtomIJNS4_4SM904GMMA28MMA_64x256x16_F32BF16BF16_SSILNSP_5MajorE0ELSR_0ELNSP_7ScaleInE1ELSS_1EEEEEENS4_6LayoutINS5_IJSC_SB_SB_EEENS5_IJSB_NSA_ILi0EEESX_EEEEENS5_IJNS4_10UnderscoreES10_S10_EEEEENS4_23SM90_TMA_LOAD_MULTICASTENS4_14ComposedLayoutINS4_7SwizzleILi2ELi4ELi3EEENS4_18smem_ptr_flag_bitsILi16EEENSV_INS5_IJNSA_ILi8EEESI_EEENS5_IJSI_SB_EEEEEEEvNS4_8identityENS4_13SM90_TMA_LOADES1D_vS1E_EENS_8epilogue10collective6detail29Sm90TmaWarpSpecializedAdapterINS1I_15DefaultEpilogueISK_SL_SL_NS1H_6thread17LinearCombinationISK_Li1EffLNS1M_9ScaleType4KindE0ELNS_15FloatRoundStyleE2ESK_EENS1_15EpilogueDefaultEEEEEvvEEEEvNT_6ParamsE)
        /*0248*/ 	.short	0x0210
        /*024a*/ 	.short	0x0470


	//----- nvinfo : EIATTR_SW_WAR
	.align		4
.L_43:
        /*024c*/ 	.byte	0x04, 0x36
        /*024e*/ 	.short	(.L_45 - .L_44)
.L_44:
        /*0250*/ 	.word	0x00000008
.L_45:


//--------------------- .nv.callgraph             --------------------------
	.section	.nv.callgraph,"",@"SHT_CUDA_CALLGRAPH"
	.align	4
	.sectionentsize	8
	.align		4
        /*0000*/ 	.word	0x00000000
	.align		4
        /*0004*/ 	.word	0xffffffff
	.align		4
        /*0008*/ 	.word	index@(_ZN7cutlass13device_kernelINS_4gemm6kernel13GemmUniversalIN4cute5tupleIJiiiiEEENS1_10collective13CollectiveMmaINS1_34MainloopSm90TmaGmmaWarpSpecializedILi3ENS5_IJNS4_1CILi1EEENSA_ILi2EEESB_EEENS1_35KernelTmaWarpSpecializedCooperativeEEENS5_IJNSA_ILi128EEENSA_ILi256EEENSA_ILi32EEEEEENS_10bfloat16_tENS5_IJlSB_lEEESK_SL_NS4_8TiledMMAINS4_8MMA_AtomIJNS4_4SM904GMMA28MMA_64x256x16_F32BF16BF16_SSILNSP_5MajorE0ELSR_0ELNSP_7ScaleInE1ELSS_1EEEEEENS4_6LayoutINS5_IJSC_SB_SB_EEENS5_IJSB_NSA_ILi0EEESX_EEEEENS5_IJNS4_10UnderscoreES10_S10_EEEEENS4_23SM90_TMA_LOAD_MULTICASTENS4_14ComposedLayoutINS4_7SwizzleILi2ELi4ELi3EEENS4_18smem_ptr_flag_bitsILi16EEENSV_INS5_IJNSA_ILi8EEESI_EEENS5_IJSI_SB_EEEEEEEvNS4_8identityENS4_13SM90_TMA_LOADES1D_vS1E_EENS_8epilogue10collective6detail29Sm90TmaWarpSpecializedAdapterINS1I_15DefaultEpilogueISK_SL_SL_NS1H_6thread17LinearCombinationISK_Li1EffLNS1M_9ScaleType4KindE0ELNS_15FloatRoundStyleE2ESK_EENS1_15EpilogueDefaultEEEEEvvEEEEvNT_6ParamsE)
	.align		4
        /*000c*/ 	.word	index@(__assertfail)
	.align		4
        /*0010*/ 	.word	0x00000000
	.align		4
        /*0014*/ 	.word	0xfffffffe
	.align		4
        /*0018*/ 	.word	0x00000000
	.align		4
        /*001c*/ 	.word	0xfffffffd
	.align		4
        /*0020*/ 	.word	0x00000000
	.align		4
        /*0024*/ 	.word	0xfffffffc


//--------------------- .nv.constant4             --------------------------
	.section	.nv.constant4,"a",@progbits
	.align	8
	.align		8
.nv.constant4:
        /*0000*/ 	.dword	__assertfail
	.align		8
        /*0008*/ 	.dword	__unnamed_1
	.align		8
        /*0010*/ 	.dword	_ZN39_INTERNAL_d533f200_4_k_cu_3a11b7d1_29014cuda3std3__45__cpo5beginE
	.align		8
        /*0018*/ 	.dword	_ZN39_INTERNAL_d533f200_4_k_cu_3a11b7d1_29014cuda3std3__45__cpo3endE
	.align		8
        /*0020*/ 	.dword	_ZN39_INTERNAL_d533f200_4_k_cu_3a11b7d1_29014cuda3std3__45__cpo6cbeginE
	.align		8
        /*0028*/ 	.dword	_ZN39_INTERNAL_d533f200_4_k_cu_3a11b7d1_29014cuda3std3__45__cpo4cendE
	.align		8
        /*0030*/ 	.dword	_ZN39_INTERNAL_d533f200_4_k_cu_3a11b7d1_29014cuda3std3__441_GLOBAL__N__d533f200_4_k_cu_3a11b7d1_29016ignoreE
	.align		8
        /*0038*/ 	.dword	_ZN39_INTERNAL_d533f200_4_k_cu_3a11b7d1_29014cuda3std3__419piecewise_constructE
	.align		8
        /*0040*/ 	.dword	_ZN39_INTERNAL_d533f200_4_k_cu_3a11b7d1_29014cuda3std3__48in_placeE
	.align		8
        /*0048*/ 	.dword	_ZN39_INTERNAL_d533f200_4_k_cu_3a11b7d1_29014cuda3std6ranges3__45__cpo4swapE
	.align		8
        /*0050*/ 	.dword	_ZN39_INTERNAL_d533f200_4_k_cu_3a11b7d1_29014cuda3std6ranges3__45__cpo9iter_moveE
	.align		8
        /*0058*/ 	.dword	_ZN39_INTERNAL_d533f200_4_k_cu_3a11b7d1_29014cute7productE
	.align		8
        /*0060*/ 	.dword	_ZN39_INTERNAL_d533f200_4_k_cu_3a11b7d1_29014cute1_E
	.align		8
        /*0068*/ 	.dword	$str$22
	.align		8
        /*0070*/ 	.dword	$str$23


//--------------------- .text._ZN7cutlass13device_kernelINS_4gemm6kernel13GemmUniversalIN4cute5tupleIJiiiiEEENS1_10collective13CollectiveMmaINS1_34MainloopSm90TmaGmmaWarpSpecializedILi3ENS5_IJNS4_1CILi1EEENSA_ILi2EEESB_EEENS1_35KernelTmaWarpSpecializedCooperativeEEENS5_IJNSA_ILi128EEENSA_ILi256EEENSA_ILi32EEEEEENS_10bfloat16_tENS5_IJlSB_lEEESK_SL_NS4_8TiledMMAINS4_8MMA_AtomIJNS4_4SM904GMMA28MMA_64x256x16_F32BF16BF16_SSILNSP_5MajorE0ELSR_0ELNSP_7ScaleInE1ELSS_1EEEEEENS4_6LayoutINS5_IJSC_SB_SB_EEENS5_IJSB_NSA_ILi0EEESX_EEEEENS5_IJNS4_10UnderscoreES10_S10_EEEEENS4_23SM90_TMA_LOAD_MULTICASTENS4_14ComposedLayoutINS4_7SwizzleILi2ELi4ELi3EEENS4_18smem_ptr_flag_bitsILi16EEENSV_INS5_IJNSA_ILi8EEESI_EEENS5_IJSI_SB_EEEEEEEvNS4_8identityENS4_13SM90_TMA_LOADES1D_vS1E_EENS_8epilogue10collective6detail29Sm90TmaWarpSpecializedAdapterINS1I_15DefaultEpilogueISK_SL_SL_NS1H_6thread17LinearCombinationISK_Li1EffLNS1M_9ScaleType4KindE0ELNS_15FloatRoundStyleE2ESK_EENS1_15EpilogueDefaultEEEEEvvEEEEvNT_6ParamsE --------------------------
	.section	.text._ZN7cutlass13device_kernelINS_4gemm6kernel13GemmUniversalIN4cute5tupleIJiiiiEEENS1_10collective13CollectiveMmaINS1_34MainloopSm90TmaGmmaWarpSpecializedILi3ENS5_IJNS4_1CILi1EEENSA_ILi2EEESB_EEENS1_35KernelTmaWarpSpecializedCooperativeEEENS5_IJNSA_ILi128EEENSA_ILi256EEENSA_ILi32EEEEEENS_10bfloat16_tENS5_IJlSB_lEEESK_SL_NS4_8TiledMMAINS4_8MMA_AtomIJNS4_4SM904GMMA28MMA_64x256x16_F32BF16BF16_SSILNSP_5MajorE0ELSR_0ELNSP_7ScaleInE1ELSS_1EEEEEENS4_6LayoutINS5_IJSC_SB_SB_EEENS5_IJSB_NSA_ILi0EEESX_EEEEENS5_IJNS4_10UnderscoreES10_S10_EEEEENS4_23SM90_TMA_LOAD_MULTICASTENS4_14ComposedLayoutINS4_7SwizzleILi2ELi4ELi3EEENS4_18smem_ptr_flag_bitsILi16EEENSV_INS5_IJNSA_ILi8EEESI_EEENS5_IJSI_SB_EEEEEEEvNS4_8identityENS4_13SM90_TMA_LOADES1D_vS1E_EENS_8epilogue10collective6detail29Sm90TmaWarpSpecializedAdapterINS1I_15DefaultEpilogueISK_SL_SL_NS1H_6thread17LinearCombinationISK_Li1EffLNS1M_9ScaleType4KindE0ELNS_15FloatRoundStyleE2ESK_EENS1_15EpilogueDefaultEEEEEvvEEEEvNT_6ParamsE,"ax",@progbits
	.align	128
.text._ZN7cutlass13device_kernelINS_4gemm6kernel13GemmUniversalIN4cute5tupleIJiiiiEEENS1_10collective13CollectiveMmaINS1_34MainloopSm90TmaGmmaWarpSpecializedILi3ENS5_IJNS4_1CILi1EEENSA_ILi2EEESB_EEENS1_35KernelTmaWarpSpecializedCooperativeEEENS5_IJNSA_ILi128EEENSA_ILi256EEENSA_ILi32EEEEEENS_10bfloat16_tENS5_IJlSB_lEEESK_SL_NS4_8TiledMMAINS4_8MMA_AtomIJNS4_4SM904GMMA28MMA_64x256x16_F32BF16BF16_SSILNSP_5MajorE0ELSR_0ELNSP_7ScaleInE1ELSS_1EEEEEENS4_6LayoutINS5_IJSC_SB_SB_EEENS5_IJSB_NSA_ILi0EEESX_EEEEENS5_IJNS4_10UnderscoreES10_S10_EEEEENS4_23SM90_TMA_LOAD_MULTICASTENS4_14ComposedLayoutINS4_7SwizzleILi2ELi4ELi3EEENS4_18smem_ptr_flag_bitsILi16EEENSV_INS5_IJNSA_ILi8EEESI_EEENS5_IJSI_SB_EEEEEEEvNS4_8identityENS4_13SM90_TMA_LOADES1D_vS1E_EENS_8epilogue10collective6detail29Sm90TmaWarpSpecializedAdapterINS1I_15DefaultEpilogueISK_SL_SL_NS1H_6thread17LinearCombinationISK_Li1EffLNS1M_9ScaleType4KindE0ELNS_15FloatRoundStyleE2ESK_EENS1_15EpilogueDefaultEEEEEvvEEEEvNT_6ParamsE:
        .type           _ZN7cutlass13device_kernelINS_4gemm6kernel13GemmUniversalIN4cute5tupleIJiiiiEEENS1_10collective13CollectiveMmaINS1_34MainloopSm90TmaGmmaWarpSpecializedILi3ENS5_IJNS4_1CILi1EEENSA_ILi2EEESB_EEENS1_35KernelTmaWarpSpecializedCooperativeEEENS5_IJNSA_ILi128EEENSA_ILi256EEENSA_ILi32EEEEEENS_10bfloat16_tENS5_IJlSB_lEEESK_SL_NS4_8TiledMMAINS4_8MMA_AtomIJNS4_4SM904GMMA28MMA_64x256x16_F32BF16BF16_SSILNSP_5MajorE0ELSR_0ELNSP_7ScaleInE1ELSS_1EEEEEENS4_6LayoutINS5_IJSC_SB_SB_EEENS5_IJSB_NSA_ILi0EEESX_EEEEENS5_IJNS4_10UnderscoreES10_S10_EEEEENS4_23SM90_TMA_LOAD_MULTICASTENS4_14ComposedLayoutINS4_7SwizzleILi2ELi4ELi3EEENS4_18smem_ptr_flag_bitsILi16EEENSV_INS5_IJNSA_ILi8EEESI_EEENS5_IJSI_SB_EEEEEEEvNS4_8identityENS4_13SM90_TMA_LOADES1D_vS1E_EENS_8epilogue10collective6detail29Sm90TmaWarpSpecializedAdapterINS1I_15DefaultEpilogueISK_SL_SL_NS1H_6thread17LinearCombinationISK_Li1EffLNS1M_9ScaleType4KindE0ELNS_15FloatRoundStyleE2ESK_EENS1_15EpilogueDefaultEEEEEvvEEEEvNT_6ParamsE,@function
        .size           _ZN7cutlass13device_kernelINS_4gemm6kernel13GemmUniversalIN4cute5tupleIJiiiiEEENS1_10collective13CollectiveMmaINS1_34MainloopSm90TmaGmmaWarpSpecializedILi3ENS5_IJNS4_1CILi1EEENSA_ILi2EEESB_EEENS1_35KernelTmaWarpSpecializedCooperativeEEENS5_IJNSA_ILi128EEENSA_ILi256EEENSA_ILi32EEEEEENS_10bfloat16_tENS5_IJlSB_lEEESK_SL_NS4_8TiledMMAINS4_8MMA_AtomIJNS4_4SM904GMMA28MMA_64x256x16_F32BF16BF16_SSILNSP_5MajorE0ELSR_0ELNSP_7ScaleInE1ELSS_1EEEEEENS4_6LayoutINS5_IJSC_SB_SB_EEENS5_IJSB_NSA_ILi0EEESX_EEEEENS5_IJNS4_10UnderscoreES10_S10_EEEEENS4_23SM90_TMA_LOAD_MULTICASTENS4_14ComposedLayoutINS4_7SwizzleILi2ELi4ELi3EEENS4_18smem_ptr_flag_bitsILi16EEENSV_INS5_IJNSA_ILi8EEESI_EEENS5_IJSI_SB_EEEEEEEvNS4_8identityENS4_13SM90_TMA_LOADES1D_vS1E_EENS_8epilogue10collective6detail29Sm90TmaWarpSpecializedAdapterINS1I_15DefaultEpilogueISK_SL_SL_NS1H_6thread17LinearCombinationISK_Li1EffLNS1M_9ScaleType4KindE0ELNS_15FloatRoundStyleE2ESK_EENS1_15EpilogueDefaultEEEEEvvEEEEvNT_6ParamsE,(.L_x_325 - _ZN7cutlass13device_kernelINS_4gemm6kernel13GemmUniversalIN4cute5tupleIJiiiiEEENS1_10collective13CollectiveMmaINS1_34MainloopSm90TmaGmmaWarpSpecializedILi3ENS5_IJNS4_1CILi1EEENSA_ILi2EEESB_EEENS1_35KernelTmaWarpSpecializedCooperativeEEENS5_IJNSA_ILi128EEENSA_ILi256EEENSA_ILi32EEEEEENS_10bfloat16_tENS5_IJlSB_lEEESK_SL_NS4_8TiledMMAINS4_8MMA_AtomIJNS4_4SM904GMMA28MMA_64x256x16_F32BF16BF16_SSILNSP_5MajorE0ELSR_0ELNSP_7ScaleInE1ELSS_1EEEEEENS4_6LayoutINS5_IJSC_SB_SB_EEENS5_IJSB_NSA_ILi0EEESX_EEEEENS5_IJNS4_10UnderscoreES10_S10_EEEEENS4_23SM90_TMA_LOAD_MULTICASTENS4_14ComposedLayoutINS4_7SwizzleILi2ELi4ELi3EEENS4_18smem_ptr_flag_bitsILi16EEENSV_INS5_IJNSA_ILi8EEESI_EEENS5_IJSI_SB_EEEEEEEvNS4_8identityENS4_13SM90_TMA_LOADES1D_vS1E_EENS_8epilogue10collective6detail29Sm90TmaWarpSpecializedAdapterINS1I_15DefaultEpilogueISK_SL_SL_NS1H_6thread17LinearCombinationISK_Li1EffLNS1M_9ScaleType4KindE0ELNS_15FloatRoundStyleE2ESK_EENS1_15EpilogueDefaultEEEEEvvEEEEvNT_6ParamsE)
        .other          _ZN7cutlass13device_kernelINS_4gemm6kernel13GemmUniversalIN4cute5tupleIJiiiiEEENS1_10collective13CollectiveMmaINS1_34MainloopSm90TmaGmmaWarpSpecializedILi3ENS5_IJNS4_1CILi1EEENSA_ILi2EEESB_EEENS1_35KernelTmaWarpSpecializedCooperativeEEENS5_IJNSA_ILi128EEENSA_ILi256EEENSA_ILi32EEEEEENS_10bfloat16_tENS5_IJlSB_lEEESK_SL_NS4_8TiledMMAINS4_8MMA_AtomIJNS4_4SM904GMMA28MMA_64x256x16_F32BF16BF16_SSILNSP_5MajorE0ELSR_0ELNSP_7ScaleInE1ELSS_1EEEEEENS4_6LayoutINS5_IJSC_SB_SB_EEENS5_IJSB_NSA_ILi0EEESX_EEEEENS5_IJNS4_10UnderscoreES10_S10_EEEEENS4_23SM90_TMA_LOAD_MULTICASTENS4_14ComposedLayoutINS4_7SwizzleILi2ELi4ELi3EEENS4_18smem_ptr_flag_bitsILi16EEENSV_INS5_IJNSA_ILi8EEESI_EEENS5_IJSI_SB_EEEEEEEvNS4_8identityENS4_13SM90_TMA_LOADES1D_vS1E_EENS_8epilogue10collective6detail29Sm90TmaWarpSpecializedAdapterINS1I_15DefaultEpilogueISK_SL_SL_NS1H_6thread17LinearCombinationISK_Li1EffLNS1M_9ScaleType4KindE0ELNS_15FloatRoundStyleE2ESK_EENS1_15EpilogueDefaultEEEEEvvEEEEvNT_6ParamsE,@"STO_CUDA_ENTRY STV_DEFAULT"
_ZN7cutlass13device_kernelINS_4gemm6kernel13GemmUniversalIN4cute5tupleIJiiiiEEENS1_10collective13CollectiveMmaINS1_34MainloopSm90TmaGmmaWarpSpecializedILi3ENS5_IJNS4_1CILi1EEENSA_ILi2EEESB_EEENS1_35KernelTmaWarpSpecializedCooperativeEEENS5_IJNSA_ILi128EEENSA_ILi256EEENSA_ILi32EEEEEENS_10bfloat16_tENS5_IJlSB_lEEESK_SL_NS4_8TiledMMAINS4_8MMA_AtomIJNS4_4SM904GMMA28MMA_64x256x16_F32BF16BF16_SSILNSP_5MajorE0ELSR_0ELNSP_7ScaleInE1ELSS_1EEEEEENS4_6LayoutINS5_IJSC_SB_SB_EEENS5_IJSB_NSA_ILi0EEESX_EEEEENS5_IJNS4_10UnderscoreES10_S10_EEEEENS4_23SM90_TMA_LOAD_MULTICASTENS4_14ComposedLayoutINS4_7SwizzleILi2ELi4ELi3EEENS4_18smem_ptr_flag_bitsILi16EEENSV_INS5_IJNSA_ILi8EEESI_EEENS5_IJSI_SB_EEEEEEEvNS4_8identityENS4_13SM90_TMA_LOADES1D_vS1E_EENS_8epilogue10collective6detail29Sm90TmaWarpSpecializedAdapterINS1I_15DefaultEpilogueISK_SL_SL_NS1H_6thread17LinearCombinationISK_Li1EffLNS1M_9ScaleType4KindE0ELNS_15FloatRoundStyleE2ESK_EENS1_15EpilogueDefaultEEEEEvvEEEEvNT_6ParamsE:
[----:B------:R-:W0:Y:S01]  /*0000*/  LDC R1, c[0x0][0x28] ;  /* 0x00000a00ff017b82 */ /* 0x000e220000000800 */
[----:B------:R-:W1:Y:S01]  /*0010*/  S2R R18, SR_TID.X ;  /* 0x0000000000127919 */ /* 0x000e620000002100 */
[----:B------:R-:W-:Y:S01]  /*0020*/  ELECT P0, URZ, PT ;  /* 0x00000000003f782f */ /* 0x000fe20003800000 */
[----:B------:R-:W-:Y:S01]  /*0030*/  BSSY B0, `(.L_x_0) ;  /* 0x000000f000007945 */ /* 0x000fe20003800000 */
[--C-:B-1----:R-:W-:Y:S02]  /*0040*/  SHF.R.U32.HI R0, RZ, 0x5, R18.reuse ;  /* 0x00000005ff007819 */ /* 0x102fe40000011612 */
[----:B------:R-:W-:-:S03]  /*0050*/  SHF.R.U32.HI R3, RZ, 0x7, R18 ;  /* 0x00000007ff037819 */ /* 0x000fc60000011612 */
[----:B------:R-:W1:Y:S04]  /*0060*/  SHFL.IDX PT, R2, R0, RZ, 0x1f ;  /* 0x00001fff00027589 */ /* 0x000e6800000e0000 */
[----:B------:R2:W3:Y:S01]  /*0070*/  SHFL.IDX PT, R5, R3, RZ, 0x1f ;  /* 0x00001fff03057589 */ /* 0x0004e200000e0000 */
[----:B-1----:R-:W-:-:S13]  /*0080*/  ISETP.NE.OR P0, PT, R2, RZ, !P0 ;  /* 0x000000ff0200720c */ /* 0x002fda0004705670 */
[----:B0-23--:R-:W-:Y:S05]  /*0090*/  @P0 BRA `(.L_x_1) ;  /* 0x0000000000200947 */ /* 0x00dfea0003800000 */
[----:B------:R-:W-:Y:S02]  /*00a0*/  ULDC.64 UR4, c[0x0][0x198] ;  /* 0x0000660000047ab9 */ /* 0x000fe40000000a00 */
[----:B------:R-:W-:Y:S02]  /*00b0*/  UIADD3 UR6, UP0, UR4, 0xf0, URZ ;  /* 0x000000f004067890 */ /* 0x000fe4000ff1e03f */
[----:B------:R-:W-:Y:S02]  /*00c0*/  UIADD3 UR4, UP1, UR4, 0x1f0, URZ ;  /* 0x000001f004047890 */ /* 0x000fe4000ff3e03f */
[----:B------:R-:W-:Y:S02]  /*00d0*/  UIADD3.X UR7, URZ, UR5, URZ, UP0, !UPT ;  /* 0x000000053f077290 */ /* 0x000fe400087fe43f */
[----:B------:R-:W-:-:S07]  /*00e0*/  UIADD3.X UR5, URZ, UR5, URZ, UP1, !UPT ;  /* 0x000000053f057290 */ /* 0x000fce0008ffe43f */
[----:B------:R0:W-:Y:S02]  /*00f0*/  UTMACCTL.PF [UR6] ;  /* 0x00000000060079b9 */ /* 0x0001e40008040000 */
[----:B------:R0:W-:Y:S02]  /*0100*/  UTMACCTL.PF [UR4] ;  /* 0x00000000040079b9 */ /* 0x0001e40008040000 */
[----:B0-----:R-:W-:Y:S01]  /*0110*/  NOP ;  /* 0x0000000000007918 */ /* 0x001fe20000000000 */
.L_x_1:
[----:B------:R-:W-:Y:S05]  /*0120*/  BSYNC B0 ;  /* 0x0000000000007941 */ /* 0x000fea0003800000 */
.L_x_0:
[----:B------:R-:W0:Y:S02]  /*0130*/  SHFL.IDX PT, R3, R0, RZ, 0x1f ;  /* 0x00001fff00037589 */ /* 0x000e2400000e0000 */
[----:B0-----:R-:W-:-:S13]  /*0140*/  ISETP.NE.AND P0, PT, R3, RZ, PT ;  /* 0x000000ff0300720c */ /* 0x001fda0003f05270 */
[----:B------:R-:W-:Y:S05]  /*0150*/  @P0 BRA `(.L_x_2) ;  /* 0x0000000000500947 */ /* 0x000fea0003800000 */
[----:B------:R-:W0:Y:S01]  /*0160*/  S2UR UR8, SR_CgaCtaId ;  /* 0x00000000000879c3 */ /* 0x000e220000008800 */
[----:B------:R-:W-:Y:S01]  /*0170*/  UMOV UR4, 0x400 ;  /* 0x0000040000047882 */ /* 0x000fe20000000000 */
[----:B------:R-:W-:Y:S01]  /*0180*/  UMOV UR5, 0x1 ;  /* 0x0000000100057882 */ /* 0x000fe20000000000 */
[----:B------:R-:W-:Y:S01]  /*0190*/  UMOV UR6, 0x4 ;  /* 0x0000000400067882 */ /* 0x000fe20000000000 */
[----:B------:R-:W-:Y:S01]  /*01a0*/  ELECT P0, URZ, PT ;  /* 0x00000000003f782f */ /* 0x000fe20003800000 */
[----:B------:R-:W-:-:S04]  /*01b0*/  UIADD3 UR6, -UR6, 0x100000, URZ ;  /* 0x0010000006067890 */ /* 0x000fc8000fffe13f */
[----:B------:R-:W-:Y:S02]  /*01c0*/  USHF.L.U32 UR7, UR6, 0xb, URZ ;  /* 0x0000000b06077899 */ /* 0x000fe4000800063f */
[----:B------:R-:W-:Y:S02]  /*01d0*/  USHF.L.U32 UR6, UR6, 0x1, URZ ;  /* 0x0000000106067899 */ /* 0x000fe4000800063f */
[----:B0-----:R-:W-:Y:S02]  /*01e0*/  ULEA UR8, UR8, UR4, 0x18 ;  /* 0x0000000408087291 */ /* 0x001fe4000f8ec03f */
[----:B------:R-:W-:-:S04]  /*01f0*/  UIADD3 UR4, -UR5, 0x100000, URZ ;  /* 0x0010000005047890 */ /* 0x000fc8000fffe13f */
[----:B------:R-:W-:Y:S02]  /*0200*/  USHF.L.U32 UR5, UR4, 0xb, URZ ;  /* 0x0000000b04057899 */ /* 0x000fe4000800063f */
[----:B------:R-:W-:Y:S01]  /*0210*/  USHF.L.U32 UR4, UR4, 0x1, URZ ;  /* 0x0000000104047899 */ /* 0x000fe2000800063f */
[----:B------:R-:W0:Y:S11]  /*0220*/  FENCE.VIEW.ASYNC.S ;  /* 0x00000000000073c6 */ /* 0x000e360000000000 */
[----:B0-----:R0:W1:Y:S01]  /*0230*/  SYNCS.EXCH.64 URZ, [UR8], UR4 ;  /* 0x00000004083f75b2 */ /* 0x0010620008000100 */
[----:B------:R0:W2:Y:S01]  /*0240*/  SYNCS.EXCH.64 URZ, [UR8+0x18], UR6 ;  /* 0x00001806083f75b2 */ /* 0x0000a20008000100 */
[----:B------:R0:W3:Y:S01]  /*0250*/  SYNCS.EXCH.64 URZ, [UR8+0x8], UR4 ;  /* 0x00000804083f75b2 */ /* 0x0000e20008000100 */
[----:B------:R0:W4:Y:S01]  /*0260*/  SYNCS.EXCH.64 URZ, [UR8+0x20], UR6 ;  /* 0x00002006083f75b2 */ /* 0x0001220008000100 */
[----:B------:R0:W0:Y:S01]  /*0270*/  SYNCS.EXCH.64 URZ, [UR8+0x10], UR4 ;  /* 0x00001004083f75b2 */ /* 0x0000220008000100 */
[----:B------:R0:W0:Y:S01]  /*0280*/  SYNCS.EXCH.64 URZ, [UR8+0x28], UR6 ;  /* 0x00002806083f75b2 */ /* 0x0000220008000100 */
[----:B------:R-:W-:Y:S01]  /*0290*/  NOP ;  /* 0x0000000000007918 */ /* 0x000fe20000000000 */
.L_x_2:
[----:B------:R-:W5:Y:S01]  /*02a0*/  SHFL.IDX PT, R0, R0, RZ, 0x1f ;  /* 0x00001fff00007589 */ /* 0x000f6200000e0000 */
[----:B------:R-:W-:Y:S01]  /*02b0*/  SHF.R.S32.HI R7, RZ, 0x1f, R18 ;  /* 0x0000001fff077819 */ /* 0x000fe20000011412 */
[----:B0-----:R-:W0:Y:S01]  /*02c0*/  S2UR UR8, SR_CTAID.X ;  /* 0x00000000000879c3 */ /* 0x001e220000002500 */
[----:B------:R-:W-:Y:S01]  /*02d0*/  ELECT P0, URZ, PT ;  /* 0x00000000003f782f */ /* 0x000fe20003800000 */
[----:B------:R-:W1:Y:S01]  /*02e0*/  S2R R4, SR_CTAID.Y ;  /* 0x0000000000047919 */ /* 0x000e620000002600 */
[----:B------:R-:W-:Y:S01]  /*02f0*/  LEA.HI R7, R7, R18, RZ, 0x7 ;  /* 0x0000001207077211 */ /* 0x000fe200078f38ff */
[----:B------:R-:W-:Y:S01]  /*0300*/  ULDC UR4, c[0x0][0x154] ;  /* 0x0000550000047ab9 */ /* 0x000fe20000000800 */
[----:B------:R-:W-:Y:S01]  /*0310*/  SHF.R.S32.HI R8, RZ, 0x1f, R3 ;  /* 0x0000001fff087819 */ /* 0x000fe20000011403 */
[----:B------:R-:W-:Y:S01]  /*0320*/  NOP ;  /* 0x0000000000007918 */ /* 0x000fe20000000000 */
[----:B------:R-:W-:Y:S01]  /*0330*/  LOP3.LUT R7, R7, 0xffffff80, RZ, 0xc0, !PT ;  /* 0xffffff8007077812 */ /* 0x000fe200078ec0ff */
[----:B------:R-:W2:Y:S01]  /*0340*/  LDC R12, c[0x0][0x140] ;  /* 0x00005000ff0c7b82 */ /* 0x000ea20000000800 */
[----:B------:R-:W-:Y:S01]  /*0350*/  LEA.HI R8, R8, R3, RZ, 0x2 ;  /* 0x0000000308087211 */ /* 0x000fe200078f10ff */
[----:B------:R-:W-:-:S02]  /*0360*/  NOP ;  /* 0x0000000000007918 */ /* 0x000fc40000000000 */
[----:B------:R-:W-:Y:S01]  /*0370*/  IMAD.IADD R6, R18, 0x1, -R7 ;  /* 0x0000000112067824 */ /* 0x000fe200078e0a07 */
[----:B------:R-:W-:-:S03]  /*0380*/  LOP3.LUT R8, R8, 0x3ffffffc, RZ, 0xc0, !PT ;  /* 0x3ffffffc08087812 */ /* 0x000fc600078ec0ff */
[----:B------:R-:W3:Y:S01]  /*0390*/  LDC R10, c[0x0][0x144] ;  /* 0x00005100ff0a7b82 */ /* 0x000ee20000000800 */
[----:B------:R-:W-:Y:S02]  /*03a0*/  SHF.R.S32.HI R7, RZ, 0x1f, R6 ;  /* 0x0000001fff077819 */ /* 0x000fe40000011406 */
[----:B------:R-:W-:Y:S02]  /*03b0*/  LOP3.LUT P2, RZ, R6, 0x7, RZ, 0xc0, !PT ;  /* 0x0000000706ff7812 */ /* 0x000fe4000784c0ff */
[----:B------:R-:W-:Y:S01]  /*03c0*/  LEA.HI R7, R7, R6, RZ, 0x3 ;  /* 0x0000000607077211 */ /* 0x000fe200078f18ff */
[----:B------:R-:W-:Y:S01]  /*03d0*/  VIADD R6, R5, 0xffffffff ;  /* 0xffffffff05067836 */ /* 0x000fe20000000000 */
[----:B-----5:R-:W-:Y:S02]  /*03e0*/  ISETP.NE.OR P0, PT, R0, RZ, !P0 ;  /* 0x000000ff0000720c */ /* 0x020fe40004705670 */
[--C-:B------:R-:W-:Y:S02]  /*03f0*/  SHF.R.S32.HI R0, RZ, 0x3, R7.reuse ;  /* 0x00000003ff007819 */ /* 0x100fe40000011407 */
[----:B------:R-:W-:-:S02]  /*0400*/  SHF.R.S32.HI R7, RZ, 0x1f, R7 ;  /* 0x0000001fff077819 */ /* 0x000fc40000011407 */
[----:B------:R-:W-:Y:S02]  /*0410*/  ISETP.GE.U32.AND P5, PT, R6, 0x2, PT ;  /* 0x000000020600780c */ /* 0x000fe40003fa6070 */
[----:B------:R-:W-:Y:S02]  /*0420*/  LEA.HI R7, R7, R0, RZ, 0x2 ;  /* 0x0000000007077211 */ /* 0x000fe400078f10ff */
[----:B--2---:R-:W-:Y:S02]  /*0430*/  ISETP.EQ.U32.AND P3, PT, R12, 0x1, PT ;  /* 0x000000010c00780c */ /* 0x004fe40003f62070 */
[----:B-1----:R-:W-:Y:S01]  /*0440*/  I2FP.F32.U32 R9, R4 ;  /* 0x0000000400097245 */ /* 0x002fe20000201000 */
[----:B------:R-:W-:Y:S01]  /*0450*/  VOTEU.ALL UP0, P0 ;  /* 0x00000000003f7886 */ /* 0x000fe20000000000 */
[----:B------:R-:W-:Y:S01]  /*0460*/  LOP3.LUT R7, R7, 0xfffffffc, RZ, 0xc0, !PT ;  /* 0xfffffffc07077812 */ /* 0x000fe200078ec0ff */
[----:B------:R-:W-:Y:S02]  /*0470*/  VOTEU.ALL UP1, P0 ;  /* 0x00000000003f7886 */ /* 0x000fe40000020000 */
[----:B------:R-:W-:Y:S01]  /*0480*/  FMUL R11, R9, UR4 ;  /* 0x00000004090b7c20 */ /* 0x000fe20008400000 */
[----:B------:R-:W-:Y:S01]  /*0490*/  IMAD.IADD R9, R3, 0x1, -R8 ;  /* 0x0000000103097824 */ /* 0x000fe200078e0a08 */
[----:B0-----:R-:W-:Y:S01]  /*04a0*/  I2FP.F32.U32 R8, UR8 ;  /* 0x0000000800087c45 */ /* 0x001fe20008201000 */
[----:B------:R-:W-:Y:S01]  /*04b0*/  IMAD.IADD R0, R0, 0x1, -R7 ;  /* 0x0000000100007824 */ /* 0x000fe200078e0a07 */
[----:B------:R-:W0:Y:S01]  /*04c0*/  @!UP0 S2UR UR7, SR_CgaCtaId ;  /* 0x00000000000789c3 */ /* 0x000e220000008800 */
[----:B------:R-:W-:Y:S01]  /*04d0*/  ULDC UR4, c[0x0][0x150] ;  /* 0x0000540000047ab9 */ /* 0x000fe20000000800 */
[----:B------:R-:W1:Y:S01]  /*04e0*/  F2I.U32.TRUNC.NTZ R11, R11 ;  /* 0x0000000b000b7305 */ /* 0x000e62000020f000 */
[----:B------:R-:W-:Y:S01]  /*04f0*/  FMUL R8, R8, UR4 ;  /* 0x0000000408087c20 */ /* 0x000fe20008400000 */
[----:B------:R-:W-:Y:S01]  /*0500*/  SHF.R.S32.HI R3, RZ, 0x1f, R2 ;  /* 0x0000001fff037819 */ /* 0x000fe20000011402 */
[----:B------:R-:W-:Y:S01]  /*0510*/  IMAD R9, R9, 0x4, R0 ;  /* 0x0000000409097824 */ /* 0x000fe200078e0200 */
[----:B------:R-:W-:Y:S01]  /*0520*/  UMOV UR4, 0x20 ;  /* 0x0000002000047882 */ /* 0x000fe20000000000 */
[----:B------:R-:W-:Y:S01]  /*0530*/  @!UP0 UMOV UR6, 0x400 ;  /* 0x0000040000068882 */ /* 0x000fe20000000000 */
[----:B------:R-:W2:Y:S01]  /*0540*/  LDC R7, c[0x0][0x148] ;  /* 0x00005200ff077b82 */ /* 0x000ea20000000800 */
[----:B------:R-:W-:Y:S01]  /*0550*/  LEA.HI R3, R3, R2, RZ, 0x2 ;  /* 0x0000000203037211 */ /* 0x000fe200078f10ff */
[----:B------:R-:W5:Y:S01]  /*0560*/  F2I.U32.TRUNC.NTZ R8, R8 ;  /* 0x0000000800087305 */ /* 0x000f62000020f000 */
[----:B------:R-:W-:Y:S01]  /*0570*/  IMAD.SHL.U32 R22, R9, 0x4, RZ ;  /* 0x0000000409167824 */ /* 0x000fe200078e00ff */
[----:B------:R-:W-:-:S04]  /*0580*/  @!UP0 UIADD3 UR4, -UR4, 0x100000, URZ ;  /* 0x0010000004048890 */ /* 0x000fc8000fffe13f */
[----:B------:R-:W-:Y:S02]  /*0590*/  @!UP0 USHF.L.U32 UR5, UR4, 0xb, URZ ;  /* 0x0000000b04058899 */ /* 0x000fe4000800063f */
[----:B------:R-:W-:Y:S01]  /*05a0*/  @!UP0 USHF.L.U32 UR4, UR4, 0x1, URZ ;  /* 0x0000000104048899 */ /* 0x000fe2000800063f */
[----:B------:R-:W-:Y:S02]  /*05b0*/  LOP3.LUT R3, R3, 0xfffffffc, RZ, 0xc0, !PT ;  /* 0xfffffffc03037812 */ /* 0x000fe400078ec0ff */
[----:B------:R-:W-:Y:S01]  /*05c0*/  LOP3.LUT R22, R9, 0xc, R22, 0x78, !PT ;  /* 0x0000000c09167812 */ /* 0x000fe200078e7816 */
[----:B-1----:R-:W-:Y:S02]  /*05d0*/  IMAD.MOV R21, RZ, RZ, -R11 ;  /* 0x000000ffff157224 */ /* 0x002fe400078e0a0b */
[----:B------:R-:W-:Y:S01]  /*05e0*/  IMAD.IADD R0, R2, 0x1, -R3 ;  /* 0x0000000102007824 */ /* 0x000fe200078e0a03 */
[----:B0-----:R-:W-:Y:S01]  /*05f0*/  @!UP0 ULEA UR6, UR7, UR6, 0x18 ;  /* 0x0000000607068291 */ /* 0x001fe2000f8ec03f */
[----:B-----5:R-:W-:-:S03]  /*0600*/  IMAD.MOV R3, RZ, RZ, -R8 ;  /* 0x000000ffff037224 */ /* 0x020fc600078e0a08 */
[----:B------:R-:W-:Y:S01]  /*0610*/  ISETP.NE.AND P1, PT, R0, 0x3, PT ;  /* 0x000000030000780c */ /* 0x000fe20003f25270 */
[----:B------:R-:W-:Y:S01]  /*0620*/  VOTEU.ALL UP0, P0 ;  /* 0x00000000003f7886 */ /* 0x000fe20000000000 */
[----:B------:R-:W-:Y:S01]  /*0630*/  ISETP.LT.U32.AND P0, PT, R22, 0x2, !P2 ;  /* 0x000000021600780c */ /* 0x000fe20005701070 */
[----:B---3--:R-:W-:Y:S01]  /*0640*/  IMAD R3, R10, R3, UR8 ;  /* 0x000000080a037e24 */ /* 0x008fe2000f8e0203 */
[----:B------:R-:W-:Y:S01]  /*0650*/  ISETP.EQ.OR P1, PT, R0, RZ, !P1 ;  /* 0x000000ff0000720c */ /* 0x000fe20004f22670 */
[----:B--2---:R-:W-:Y:S01]  /*0660*/  IMAD R9, R7, R21, R4 ;  /* 0x0000001507097224 */ /* 0x004fe200078e0204 */
[C---:B------:R-:W-:Y:S02]  /*0670*/  ISETP.NE.AND P2, PT, R5.reuse, RZ, PT ;  /* 0x000000ff0500720c */ /* 0x040fe40003f45270 */
[----:B------:R-:W-:Y:S01]  /*0680*/  ISETP.EQ.AND P1, PT, R5, RZ, P1 ;  /* 0x000000ff0500720c */ /* 0x000fe20000f22270 */
[----:B------:R-:W0:Y:S02]  /*0690*/  FENCE.VIEW.ASYNC.S ;  /* 0x00000000000073c6 */ /* 0x000e240000000000 */
[----:B0-----:R0:W1:Y:S01]  /*06a0*/  @!UP0 SYNCS.EXCH.64 URZ, [UR6+0x40], UR4 ;  /* 0x00004004063f85b2 */ /* 0x0010620008000100 */
[----:B------:R-:W-:-:S02]  /*06b0*/  ISETP.NE.AND P4, PT, R9, R22, PT ;  /* 0x000000160900720c */ /* 0x000fc40003f85270 */
[----:B------:R-:W-:Y:S02]  /*06c0*/  SEL R19, RZ, 0x1, !P1 ;  /* 0x00000001ff137807 */ /* 0x000fe40004800000 */
[----:B------:R-:W-:Y:S02]  /*06d0*/  ISETP.EQ.OR P4, PT, R3, RZ, !P4 ;  /* 0x000000ff0300720c */ /* 0x000fe40006782670 */
[----:B------:R-:W-:Y:S02]  /*06e0*/  SEL R19, R19, 0x2, P5 ;  /* 0x0000000213137807 */ /* 0x000fe40002800000 */
[----:B------:R-:W-:-:S04]  /*06f0*/  PLOP3.LUT P0, PT, P0, P4, PT, 0x80, 0x0 ;  /* 0x000000000000781c */ /* 0x000fc80000709070 */
[----:B------:R-:W-:Y:S01]  /*0700*/  P2R R156, PR, RZ, 0x1 ;  /* 0x00000001ff9c7803 */ /* 0x000fe20000000000 */
[----:B------:R0:W2:Y:S01]  /*0710*/  @!UP1 SYNCS.EXCH.64 URZ, [UR6+0x48], UR4 ;  /* 0x00004804063f95b2 */ /* 0x0000a20008000100 */
[----:B------:R-:W-:Y:S01]  /*0720*/  NOP ;  /* 0x0000000000007918 */ /* 0x000fe20000000000 */
[----:B------:R-:W-:Y:S06]  /*0730*/  @!P3 BRA `(.L_x_3) ;  /* 0x000000000008b947 */ /* 0x000fec0003800000 */
[----:B-12-4-:R-:W-:Y:S01]  /*0740*/  UCGABAR_ARV ;  /* 0x00000000000079c7 */ /* 0x016fe20008000000 */
[----:B------:R-:W-:Y:S05]  /*0750*/  BRA `(.L_x_4) ;  /* 0x0000000000047947 */ /* 0x000fea0003800000 */
.L_x_3:
[----:B-12-4-:R-:W-:Y:S01]  /*0760*/  NOP ;  /* 0x0000000000007918 */ /* 0x016fe20000000000 */
.L_x_4:
[----:B------:R-:W1:Y:S01]  /*0770*/  LDC R2, c[0x0][0x65c] ;  /* 0x00019700ff027b82 */ /* 0x000e620000000800 */
[----:B------:R-:W-:Y:S02]  /*0780*/  IMAD.U32 R8, RZ, RZ, UR8 ;  /* 0x00000008ff087e24 */ /* 0x000fe4000f8e00ff */
[----:B------:R-:W-:Y:S01]  /*0790*/  IMAD.MOV.U32 R9, RZ, RZ, RZ ;  /* 0x000000ffff097224 */ /* 0x000fe200078e00ff */
[----:B-1----:R-:W-:-:S04]  /*07a0*/  ISETP.NE.AND P1, PT, R2, 0x1, PT ;  /* 0x000000010200780c */ /* 0x002fc80003f25270 */
[----:B------:R-:W-:-:S09]  /*07b0*/  P2R R5, PR, RZ, 0x2 ;  /* 0x00000002ff057803 */ /* 0x000fd20000000000 */
[----:B------:R-:W1:Y:S01]  /*07c0*/  @P1 LDC R17, c[0x0][0x10] ;  /* 0x00000400ff111b82 */ /* 0x000e620000000800 */
[----:B------:R-:W-:Y:S02]  /*07d0*/  @P1 IMAD.MOV.U32 R5, RZ, RZ, RZ ;  /* 0x000000ffff051224 */ /* 0x000fe400078e00ff */
[----:B------:R-:W-:-:S05]  /*07e0*/  @P1 IMAD.MOV.U32 R13, RZ, RZ, RZ ;  /* 0x000000ffff0d1224 */ /* 0x000fca00078e00ff */
[----:B------:R-:W2:Y:S01]  /*07f0*/  @!P1 LDC R11, c[0x0][0xc] ;  /* 0x00000300ff0b9b82 */ /* 0x000ea20000000800 */
[----:B-1----:R-:W-:-:S04]  /*0800*/  @P1 IMAD.WIDE.U32 R16, R17, UR8, R4 ;  /* 0x0000000811101c25 */ /* 0x002fc8000f8e0004 */
[----:B------:R-:W-:Y:S02]  /*0810*/  @P1 IMAD.IADD R17, R17, 0x1, R13 ;  /* 0x0000000111111824 */ /* 0x000fe400078e020d */
[----:B--2---:R-:W-:-:S04]  /*0820*/  @!P1 IMAD.WIDE.U32 R8, R4, R11, R8 ;  /* 0x0000000b04089225 */ /* 0x004fc800078e0008 */
[----:B------:R-:W-:Y:S02]  /*0830*/  @!P1 IMAD.MOV.U32 R16, RZ, RZ, R8 ;  /* 0x000000ffff109224 */ /* 0x000fe400078e0008 */
[----:B------:R-:W-:Y:S01]  /*0840*/  @!P1 IMAD.MOV.U32 R17, RZ, RZ, R9 ;  /* 0x000000ffff119224 */ /* 0x000fe200078e0009 */
[----:B------:R-:W-:Y:S06]  /*0850*/  @!P3 BRA `(.L_x_5) ;  /* 0x00000000000cb947 */ /* 0x000fec0003800000 */
[----:B------:R-:W-:Y:S01]  /*0860*/  UCGABAR_WAIT ;  /* 0x0000000000007dc7 */ /* 0x000fe20008000000 */
[----:B------:R-:W-:Y:S01]  /*0870*/  CCTL.IVALL ;  /* 0x00000000ff00798f */ /* 0x000fe20002000000 */
[----:B------:R-:W-:Y:S05]  /*0880*/  BRA `(.L_x_6) ;  /* 0x0000000000047947 */ /* 0x000fea0003800000 */
.L_x_5:
[----:B------:R-:W-:Y:S06]  /*0890*/  BAR.SYNC.DEFER_BLOCKING 0x0 ;  /* 0x0000000000007b1d */ /* 0x000fec0000010000 */
.L_x_6:
[----:B------:R-:W-:Y:S05]  /*08a0*/  @!P2 BRA `(.L_x_7) ;  /* 0x0000009400e0a947 */ /* 0x000fea0003800000 */
[----:B------:R-:W-:-:S13]  /*08b0*/  ISETP.GT.U32.AND P0, PT, R6, 0x1, PT ;  /* 0x000000010600780c */ /* 0x000fda0003f04070 */
[----:B0-----:R-:W-:Y:S05]  /*08c0*/  @P0 EXIT ;  /* 0x000000000000094d */ /* 0x001fea0003800000 */
[----:B------:R-:W-:Y:S01]  /*08d0*/  ULDC.64 UR4, c[0x0][0x650] ;  /* 0x0001940000047ab9 */ /* 0x000fe20000000a00 */
[----:B------:R-:W-:Y:S01]  /*08e0*/  PRMT R0, RZ, 0x7610, R0 ;  /* 0x00007610ff007816 */ /* 0x000fe20000000000 */
[----:B------:R-:W-:Y:S01]  /*08f0*/  IMAD.MOV.U32 R153, RZ, RZ, -0x1 ;  /* 0xffffffffff997424 */ /* 0x000fe200078e00ff */
[----:B------:R-:W-:Y:S01]  /*0900*/  ISETP.GE.U32.AND P0, PT, R16, UR4, PT ;  /* 0x0000000410007c0c */ /* 0x000fe2000bf06070 */
[----:B------:R-:W-:Y:S02]  /*0910*/  IMAD.MOV.U32 R152, RZ, RZ, -0x1 ;  /* 0xffffffffff987424 */ /* 0x000fe400078e00ff */
[----:B------:R-:W-:Y:S01]  /*0920*/  IMAD.MOV.U32 R23, RZ, RZ, -0x1 ;  /* 0xffffffffff177424 */ /* 0x000fe200078e00ff */
[----:B------:R-:W-:-:S13]  /*0930*/  ISETP.GE.U32.AND.EX P0, PT, R17, UR5, PT, P0 ;  /* 0x0000000511007c0c */ /* 0x000fda000bf06100 */
[----:B------:R-:W-:Y:S05]  /*0940*/  @P0 BRA `(.L_x_8) ;  /* 0x00000004002c0947 */ /* 0x000fea0003800000 */
[----:B------:R-:W0:Y:S01]  /*0950*/  LDC.64 R24, c[0x0][0x628] ;  /* 0x00018a00ff187b82 */ /* 0x000e220000000a00 */
[----:B------:R-:W-:Y:S02]  /*0960*/  IMAD.MOV.U32 R8, RZ, RZ, R16 ;  /* 0x000000ffff087224 */ /* 0x000fe400078e0010 */
[----:B------:R-:W-:-:S05]  /*0970*/  IMAD.MOV.U32 R9, RZ, RZ, R17 ;  /* 0x000000ffff097224 */ /* 0x000fca00078e0011 */
[----:B------:R-:W1:Y:S08]  /*0980*/  LDC R0, c[0x0][0x630] ;  /* 0x00018c00ff007b82 */ /* 0x000e700000000800 */
[----:B------:R-:W2:Y:S01]  /*0990*/  LDC.64 R26, c[0x0][0x620] ;  /* 0x00018800ff1a7b82 */ /* 0x000ea20000000a00 */
[----:B0-----:R-:W-:-:S04]  /*09a0*/  ISETP.NE.U32.AND P0, PT, R24, RZ, PT ;  /* 0x000000ff1800720c */ /* 0x001fc80003f05070 */
[----:B------:R-:W-:-:S13]  /*09b0*/  ISETP.NE.AND.EX P0, PT, R25, RZ, PT, P0 ;  /* 0x000000ff1900720c */ /* 0x000fda0003f05300 */
[----:B-12---:R-:W-:Y:S05]  /*09c0*/  @!P0 BRA `(.L_x_9) ;  /* 0x0000000000288947 */ /* 0x006fea0003800000 */
[----:B------:R-:W0:Y:S02]  /*09d0*/  LDC R13, c[0x0][0x634] ;  /* 0x00018d00ff0d7b82 */ /* 0x000e240000000800 */
[----:B0-----:R-:W-:-:S05]  /*09e0*/  IADD3 R13, P0, R16, R13, RZ ;  /* 0x0000000d100d7210 */ /* 0x001fca0007f1e0ff */
[----:B------:R-:W-:-:S04]  /*09f0*/  IMAD.X R15, RZ, RZ, R17, P0 ;  /* 0x000000ffff0f7224 */ /* 0x000fc800000e0611 */
[----:B------:R-:W-:-:S04]  /*0a00*/  IMAD.WIDE.U32 R8, R15, R24, RZ ;  /* 0x000000180f087225 */ /* 0x000fc800078e00ff */
[----:B------:R-:W-:-:S04]  /*0a10*/  IMAD.WIDE.U32 R10, P0, R13, R25, R8 ;  /* 0x000000190d0a7225 */ /* 0x000fc80007800008 */
[----:B------:R-:W-:-:S04]  /*0a20*/  IMAD.WIDE.U32 R8, R13, R24, RZ ;  /* 0x000000180d087225 */ /* 0x000fc800078e00ff */
[----:B------:R-:W-:Y:S01]  /*0a30*/  IMAD.X R13, RZ, RZ, RZ, P0 ;  /* 0x000000ffff0d7224 */ /* 0x000fe200000e06ff */
[----:B------:R-:W-:Y:S01]  /*0a40*/  IADD3 RZ, P0, R9, R10, RZ ;  /* 0x0000000a09ff7210 */ /* 0x000fe20007f1e0ff */
[----:B------:R-:W-:-:S04]  /*0a50*/  IMAD.MOV.U32 R12, RZ, RZ, R11 ;  /* 0x000000ffff0c7224 */ /* 0x000fc800078e000b */
[----:B------:R-:W-:-:S08]  /*0a60*/  IMAD.WIDE.U32.X R8, R15, R25, R12, P0 ;  /* 0x000000190f087225 */ /* 0x000fd000000e040c */
.L_x_9:
[----:B------:R-:W0:Y:S01]  /*0a70*/  LDC.64 R24, c[0x0][0x640] ;  /* 0x00019000ff187b82 */ /* 0x000e220000000a00 */
[-CC-:B------:R-:W-:Y:S01]  /*0a80*/  SHF.R.U64 R28, R8, R0.reuse, R9.reuse ;  /* 0x00000000081c7219 */ /* 0x180fe20000001209 */
[----:B------:R-:W-:Y:S01]  /*0a90*/  IMAD R30, R7, R21, R4 ;  /* 0x00000015071e7224 */ /* 0x000fe200078e0204 */
[----:B------:R-:W-:Y:S01]  /*0aa0*/  SHF.R.U32.HI R0, RZ, R0, R9 ;  /* 0x00000000ff007219 */ /* 0x000fe20000011609 */
[----:B------:R-:W-:Y:S01]  /*0ab0*/  IMAD.MOV.U32 R21, RZ, RZ, 0x1 ;  /* 0x00000001ff157424 */ /* 0x000fe200078e00ff */
[----:B------:R-:W-:-:S03]  /*0ac0*/  IADD3 R5, P0, RZ, -R28, RZ ;  /* 0x8000001cff057210 */ /* 0x000fc60007f1e0ff */
[----:B------:R-:W1:Y:S02]  /*0ad0*/  LDC R6, c[0x0][0x618] ;  /* 0x00018600ff067b82 */ /* 0x000e640000000800 */
[----:B------:R-:W-:-:S04]  /*0ae0*/  IMAD.X R9, RZ, RZ, ~R0, P0 ;  /* 0x000000ffff097224 */ /* 0x000fc800000e0e00 */
[-C--:B------:R-:W-:Y:S02]  /*0af0*/  IMAD R0, R9, R26.reuse, RZ ;  /* 0x0000001a09007224 */ /* 0x080fe400078e02ff */
[----:B------:R-:W2:Y:S01]  /*0b00*/  LDC R11, c[0x0][0x608] ;  /* 0x00018200ff0b7b82 */ /* 0x000ea20000000800 */
[----:B------:R-:W-:-:S04]  /*0b10*/  IMAD.WIDE.U32 R8, R5, R26, R16 ;  /* 0x0000001a05087225 */ /* 0x000fc800078e0010 */
[----:B------:R-:W-:-:S03]  /*0b20*/  IMAD R5, R5, R27, R0 ;  /* 0x0000001b05057224 */ /* 0x000fc600078e0200 */
[----:B------:R-:W3:Y:S01]  /*0b30*/  LDC R12, c[0x0][0x658] ;  /* 0x00019600ff0c7b82 */ /* 0x000ee20000000800 */
[----:B0-----:R-:W-:Y:S01]  /*0b40*/  ISETP.NE.U32.AND P0, PT, R24, RZ, PT ;  /* 0x000000ff1800720c */ /* 0x001fe20003f05070 */
[----:B------:R-:W-:Y:S02]  /*0b50*/  IMAD.IADD R5, R9, 0x1, R5 ;  /* 0x0000000109057824 */ /* 0x000fe400078e0205 */
[----:B------:R-:W-:Y:S01]  /*0b60*/  IMAD.MOV.U32 R9, RZ, RZ, -0x1 ;  /* 0xffffffffff097424 */ /* 0x000fe200078e00ff */
[----:B------:R-:W-:-:S03]  /*0b70*/  ISETP.NE.AND.EX P0, PT, R25, RZ, PT, P0 ;  /* 0x000000ff1900720c */ /* 0x000fc60003f05300 */
[----:B------:R-:W0:Y:S01]  /*0b80*/  LDC R15, c[0x0][0x600] ;  /* 0x00018000ff0f7b82 */ /* 0x000e220000000800 */
[-CC-:B-1----:R-:W-:Y:S02]  /*0b90*/  SHF.R.U64 R13, R8, R6.reuse, R5.reuse ;  /* 0x00000006080d7219 */ /* 0x182fe40000001205 */
[----:B------:R-:W-:-:S05]  /*0ba0*/  SHF.R.U32.HI R0, RZ, R6, R5 ;  /* 0x00000006ff007219 */ /* 0x000fca0000011605 */
[----:B------:R-:W1:Y:S01]  /*0bb0*/  LDC R14, c[0x0][0x648] ;  /* 0x00019200ff0e7b82 */ /* 0x000e620000000800 */
[-CC-:B--2---:R-:W-:Y:S02]  /*0bc0*/  SHF.R.U64 R27, R13, R11.reuse, R0.reuse ;  /* 0x0000000b0d1b7219 */ /* 0x184fe40000001200 */
[----:B------:R-:W-:-:S05]  /*0bd0*/  SHF.R.U32.HI R5, RZ, R11, R0 ;  /* 0x0000000bff057219 */ /* 0x000fca0000011600 */
[----:B------:R-:W2:Y:S01]  /*0be0*/  LDC R20, c[0x0][0x638] ;  /* 0x00018e00ff147b82 */ /* 0x000ea20000000800 */
[-CC-:B---3--:R-:W-:Y:S02]  /*0bf0*/  SHF.R.U64 R26, R27, R12.reuse, R5.reuse ;  /* 0x0000000c1b1a7219 */ /* 0x188fe40000001205 */
[-C--:B------:R-:W-:Y:S02]  /*0c00*/  SHF.L.U32 R0, R9, R12.reuse, RZ ;  /* 0x0000000c09007219 */ /* 0x080fe400000006ff */
[----:B------:R-:W-:Y:S01]  /*0c10*/  SHF.R.U32.HI R5, RZ, R12, R5 ;  /* 0x0000000cff057219 */ /* 0x000fe20000011605 */
[----:B------:R-:W-:Y:S01]  /*0c20*/  IMAD.MOV.U32 R4, RZ, RZ, R26 ;  /* 0x000000ffff047224 */ /* 0x000fe200078e001a */
[----:B------:R-:W-:Y:S01]  /*0c30*/  LOP3.LUT R10, RZ, R0, RZ, 0x33, !PT ;  /* 0x00000000ff0a7212 */ /* 0x000fe200078e33ff */
[----:B------:R-:W3:Y:S01]  /*0c40*/  LDC R23, c[0x0][0x610] ;  /* 0x00018400ff177b82 */ /* 0x000ee20000000800 */
[----:B------:R-:W-:Y:S05]  /*0c50*/  @!P0 BRA `(.L_x_10) ;  /* 0x0000000000288947 */ /* 0x000fea0003800000 */
[----:B------:R-:W4:Y:S02]  /*0c60*/  LDC R9, c[0x0][0x64c] ;  /* 0x00019300ff097b82 */ /* 0x000f240000000800 */
[----:B----4-:R-:W-:-:S05]  /*0c70*/  IADD3 R9, P0, R26, R9, RZ ;  /* 0x000000091a097210 */ /* 0x010fca0007f1e0ff */
        /* <DEDUP_REMOVED lines=8> */
.L_x_10:
[----:B-1----:R-:W-:Y:S01]  /*0d00*/  SHF.R.U64 R4, R4, R14, R5 ;  /* 0x0000000e04047219 */ /* 0x002fe20000001205 */
[----:B0-----:R-:W-:Y:S01]  /*0d10*/  VIADD R6, R15, 0xffffffff ;  /* 0xffffffff0f067836 */ /* 0x001fe20000000000 */
[----:B------:R-:W-:Y:S02]  /*0d20*/  SHF.L.U32 R0, R21, R12, RZ ;  /* 0x0000000c15007219 */ /* 0x000fe400000006ff */
[----:B------:R-:W-:Y:S01]  /*0d30*/  LOP3.LUT R5, R27, R10, RZ, 0xc0, !PT ;  /* 0x0000000a1b057212 */ /* 0x000fe200078ec0ff */
[----:B------:R-:W-:Y:S01]  /*0d40*/  IMAD.MOV R7, RZ, RZ, -R4 ;  /* 0x000000ffff077224 */ /* 0x000fe200078e0a04 */
[----:B------:R-:W-:Y:S02]  /*0d50*/  SEL R3, R3, R30, !P1 ;  /* 0x0000001e03037207 */ /* 0x000fe40004800000 */
[----:B------:R-:W-:Y:S01]  /*0d60*/  LOP3.LUT R6, R13, R6, RZ, 0xc0, !PT ;  /* 0x000000060d067212 */ /* 0x000fe200078ec0ff */
[----:B------:R-:W-:Y:S02]  /*0d70*/  IMAD R4, R0, R4, R5 ;  /* 0x0000000400047224 */ /* 0x000fe400078e0205 */
[----:B--2---:R-:W-:-:S02]  /*0d80*/  IMAD R0, R7, R20, R26 ;  /* 0x0000001407007224 */ /* 0x004fc400078e021a */
[----:B---3--:R-:W-:Y:S02]  /*0d90*/  IMAD R3, R4, R23, R3 ;  /* 0x0000001704037224 */ /* 0x008fe400078e0203 */
[----:B------:R-:W-:Y:S02]  /*0da0*/  IMAD.MOV.U32 R5, RZ, RZ, 0x1 ;  /* 0x00000001ff057424 */ /* 0x000fe400078e00ff */
[----:B------:R-:W-:Y:S02]  /*0db0*/  IMAD R4, R0, R15, R6 ;  /* 0x0000000f00047224 */ /* 0x000fe400078e0206 */
[----:B------:R-:W-:Y:S01]  /*0dc0*/  IMAD.MOV.U32 R23, RZ, RZ, R28 ;  /* 0x000000ffff177224 */ /* 0x000fe200078e001c */
[----:B------:R-:W-:Y:S02]  /*0dd0*/  PRMT R0, R5, 0x7610, R0 ;  /* 0x0000761005007816 */ /* 0x000fe40000000000 */
[----:B------:R-:W-:Y:S02]  /*0de0*/  SEL R152, R4, R3, !P1 ;  /* 0x0000000304987207 */ /* 0x000fe40004800000 */
[----:B------:R-:W-:-:S07]  /*0df0*/  SEL R153, R3, R4, !P1 ;  /* 0x0000000403997207 */ /* 0x000fce0004800000 */
.L_x_8:
[----:B------:R-:W-:-:S08]  /*0e00*/  NOP ;  /* 0x0000000000007918 */ /* 0x000fd00000000000 */
[----:B------:R-:W0:Y:S02]  /*0e10*/  USETMAXREG.TRY_ALLOC.CTAPOOL UP0, 0xe8 ;  /* 0x000000e8000079c8 */ /* 0x000e240008000600 */
[----:B0-----:R-:W-:-:S13]  /*0e20*/  PLOP3.LUT P0, PT, PT, PT, UP0, 0x80, 0x0 ;  /* 0x000000000000781c */ /* 0x001fda0003f0f008 */
[----:B------:R-:W-:Y:S05]  /*0e30*/  @!P0 BRA `(.L_x_8) ;  /* 0xfffffffc00f08947 */ /* 0x000fea000383ffff */
[----:B------:R-:W-:Y:S01]  /*0e40*/  ULDC.64 UR4, c[0x0][0x598] ;  /* 0x0001660000047ab9 */ /* 0x000fe20000000a00 */
[----:B------:R-:W-:Y:S01]  /*0e50*/  ULDC.64 UR36, c[0x0][0x208] ;  /* 0x0000820000247ab9 */ /* 0x000fe20000000a00 */
[----:B------:R-:W-:-:S04]  /*0e60*/  ISETP.NE.U32.AND P0, PT, RZ, UR4, PT ;  /* 0x00000004ff007c0c */ /* 0x000fc8000bf05070 */
[----:B------:R-:W-:-:S13]  /*0e70*/  ISETP.NE.AND.EX P0, PT, RZ, UR5, PT, P0 ;  /* 0x00000005ff007c0c */ /* 0x000fda000bf05300 */
[----:B------:R-:W-:Y:S05]  /*0e80*/  @!P0 BRA `(.L_x_11) ;  /* 0x00000000001c8947 */ /* 0x000fea0003800000 */
[----:B------:R-:W0:Y:S02]  /*0e90*/  LDC.64 R4, c[0x0][0x598] ;  /* 0x00016600ff047b82 */ /* 0x000e240000000a00 */
[----:B0-----:R-:W2:Y:S02]  /*0ea0*/  LDG.E.64 R4, desc[UR36][R4.64] ;  /* 0x0000002404047981 */ /* 0x001ea4000c1e1b00 */
[----:B--2---:R-:W-:-:S04]  /*0eb0*/  ISETP.NE.U32.AND P0, PT, R4, RZ, PT ;  /* 0x000000ff0400720c */ /* 0x004fc80003f05070 */
[----:B------:R-:W-:-:S13]  /*0ec0*/  ISETP.NE.AND.EX P0, PT, R5, RZ, PT, P0 ;  /* 0x000000ff0500720c */ /* 0x000fda0003f05300 */
[----:B------:R-:W-:Y:S05]  /*0ed0*/  @!P0 BRA `(.L_x_11) ;  /* 0x0000000000088947 */ /* 0x000fea0003800000 */
[----:B------:R0:W5:Y:S01]  /*0ee0*/  LD.E R154, desc[UR36][R4.64] ;  /* 0x00000024049a7980 */ /* 0x000162000c101900 */
[----:B------:R-:W-:Y:S05]  /*0ef0*/  BRA `(.L_x_12) ;  /* 0x0000000000247947 */ /* 0x000fea0003800000 */
.L_x_11:
[----:B------:R-:W-:Y:S02]  /*0f00*/  ULDC.64 UR4, c[0x0][0x588] ;  /* 0x0001620000047ab9 */ /* 0x000fe40000000a00 */
[----:B------:R-:W-:-:S04]  /*0f10*/  ISETP.NE.U32.AND P0, PT, RZ, UR4, PT ;  /* 0x00000004ff007c0c */ /* 0x000fc8000bf05070 */
[----:B------:R-:W-:-:S13]  /*0f20*/  ISETP.NE.AND.EX P0, PT, RZ, UR5, PT, P0 ;  /* 0x00000005ff007c0c */ /* 0x000fda000bf05300 */
[----:B------:R-:W-:Y:S05]  /*0f30*/  @!P0 BRA `(.L_x_13) ;  /* 0x00000000000c8947 */ /* 0x000fea0003800000 */
[----:B------:R-:W0:Y:S02]  /*0f40*/  LDC.64 R154, c[0x0][0x588] ;  /* 0x00016200ff9a7b82 */ /* 0x000e240000000a00 */
[----:B0-----:R1:W5:Y:S01]  /*0f50*/  LDG.E R154, desc[UR36][R154.64] ;  /* 0x000000249a9a7981 */ /* 0x001362000c1e1900 */
[----:B------:R-:W-:Y:S05]  /*0f60*/  BRA `(.L_x_12) ;  /* 0x0000000000087947 */ /* 0x000fea0003800000 */
.L_x_13:
[----:B------:R-:W-:Y:S02]  /*0f70*/  ULDC UR4, c[0x0][0x580] ;  /* 0x0001600000047ab9 */ /* 0x000fe40000000800 */
[----:B------:R-:W-:-:S07]  /*0f80*/  IMAD.U32 R154, RZ, RZ, UR4 ;  /* 0x00000004ff9a7e24 */ /* 0x000fce000f8e00ff */
.L_x_12:
[----:B------:R-:W-:Y:S02]  /*0f90*/  ULDC.64 UR4, c[0x0][0x5a0] ;  /* 0x0001680000047ab9 */ /* 0x000fe40000000a00 */
[----:B------:R-:W-:-:S04]  /*0fa0*/  ISETP.NE.U32.AND P0, PT, RZ, UR4, PT ;  /* 0x00000004ff007c0c */ /* 0x000fc8000bf05070 */
[----:B------:R-:W-:-:S13]  /*0fb0*/  ISETP.NE.AND.EX P0, PT, RZ, UR5, PT, P0 ;  /* 0x00000005ff007c0c */ /* 0x000fda000bf05300 */
[----:B------:R-:W-:Y:S05]  /*0fc0*/  @!P0 BRA `(.L_x_14) ;  /* 0x00000000001c8947 */ /* 0x000fea0003800000 */
[----:B0-----:R-:W0:Y:S02]  /*0fd0*/  LDC.64 R4, c[0x0][0x5a0] ;  /* 0x00016800ff047b82 */ /* 0x001e240000000a00 */
[----:B0-----:R-:W2:Y:S02]  /*0fe0*/  LDG.E.64 R4, desc[UR36][R4.64] ;  /* 0x0000002404047981 */ /* 0x001ea4000c1e1b00 */
[----:B--2---:R-:W-:-:S04]  /*0ff0*/  ISETP.NE.U32.AND P0, PT, R4, RZ, PT ;  /* 0x000000ff0400720c */ /* 0x004fc80003f05070 */
[----:B------:R-:W-:-:S13]  /*1000*/  ISETP.NE.AND.EX P0, PT, R5, RZ, PT, P0 ;  /* 0x000000ff0500720c */ /* 0x000fda0003f05300 */
[----:B------:R-:W-:Y:S05]  /*1010*/  @!P0 BRA `(.L_x_14) ;  /* 0x0000000000088947 */ /* 0x000fea0003800000 */
[----:B-1----:R0:W5:Y:S01]  /*1020*/  LD.E R155, desc[UR36][R4.64] ;  /* 0x00000024049b7980 */ /* 0x002162000c101900 */
[----:B------:R-:W-:Y:S05]  /*1030*/  BRA `(.L_x_15) ;  /* 0x0000000000247947 */ /* 0x000fea0003800000 */
.L_x_14:
[----:B------:R-:W-:Y:S02]  /*1040*/  ULDC.64 UR4, c[0x0][0x590] ;  /* 0x0001640000047ab9 */ /* 0x000fe40000000a00 */
[----:B------:R-:W-:-:S04]  /*1050*/  ISETP.NE.U32.AND P0, PT, RZ, UR4, PT ;  /* 0x00000004ff007c0c */ /* 0x000fc8000bf05070 */
[----:B------:R-:W-:-:S13]  /*1060*/  ISETP.NE.AND.EX P0, PT, RZ, UR5, PT, P0 ;  /* 0x00000005ff007c0c */ /* 0x000fda000bf05300 */
[----:B------:R-:W-:Y:S05]  /*1070*/  @!P0 BRA `(.L_x_16) ;  /* 0x00000000000c8947 */ /* 0x000fea0003800000 */
[----:B0-----:R-:W1:Y:S02]  /*1080*/  LDC.64 R4, c[0x0][0x590] ;  /* 0x00016400ff047b82 */ /* 0x001e640000000a00 */
[----:B-1----:R1:W5:Y:S01]  /*1090*/  LDG.E R155, desc[UR36][R4.64] ;  /* 0x00000024049b7981 */ /* 0x002362000c1e1900 */
[----:B------:R-:W-:Y:S05]  /*10a0*/  BRA `(.L_x_15) ;  /* 0x0000000000087947 */ /* 0x000fea0003800000 */
.L_x_16:
[----:B------:R-:W-:Y:S02]  /*10b0*/  ULDC UR4, c[0x0][0x584] ;  /* 0x0001610000047ab9 */ /* 0x000fe40000000800 */
[----:B-1----:R-:W-:-:S07]  /*10c0*/  IMAD.U32 R155, RZ, RZ, UR4 ;  /* 0x00000004ff9b7e24 */ /* 0x002fce000f8e00ff */
.L_x_15:
[----:B------:R-:W-:-:S13]  /*10d0*/  LOP3.LUT P0, RZ, R0, 0xff, RZ, 0xc0, !PT ;  /* 0x000000ff00ff7812 */ /* 0x000fda000780c0ff */
[----:B------:R-:W-:Y:S05]  /*10e0*/  @!P0 EXIT ;  /* 0x000000000000894d */ /* 0x000fea0003800000 */
[----:B------:R-:W-:Y:S01]  /*10f0*/  ULDC UR4, c[0x0][0x28c] ;  /* 0x0000a30000047ab9 */ /* 0x000fe20000000800 */
[----:B------:R-:W-:Y:S01]  /*1100*/  LOP3.LUT R157, R19, 0x1, RZ, 0xfc, !PT ;  /* 0x00000001139d7812 */ /* 0x000fe200078efcff */
[----:B------:R-:W-:Y:S01]  /*1110*/  UIADD3 UR4, UR4, 0x1f, URZ ;  /* 0x0000001f04047890 */ /* 0x000fe2000fffe03f */
[----:B------:R-:W-:Y:S01]  /*1120*/  UMOV UR38, URZ ;  /* 0x0000003f00267c82 */ /* 0x000fe20008000000 */
[----:B------:R-:W-:Y:S02]  /*1130*/  UMOV UR39, URZ ;  /* 0x0000003f00277c82 */ /* 0x000fe40008000000 */
[----:B------:R-:W-:-:S04]  /*1140*/  USHF.R.S32.HI UR5, URZ, 0x1f, UR4 ;  /* 0x0000001f3f057899 */ /* 0x000fc80008011404 */
[----:B------:R-:W-:-:S04]  /*1150*/  ULEA.HI UR5, UR5, UR4, URZ, 0x5 ;  /* 0x0000000405057291 */ /* 0x000fc8000f8f283f */
[----:B------:R-:W-:-:S12]  /*1160*/  USHF.R.S32.HI UR40, URZ, 0x5, UR5 ;  /* 0x000000053f287899 */ /* 0x000fd80008011405 */
.L_x_292:
[----:B------:R-:W-:Y:S01]  /*1170*/  LOP3.LUT R0, R18, 0x80, RZ, 0xc0, !PT ;  /* 0x0000008012007812 */ /* 0x000fe200078ec0ff */
[----:B--2---:R-:W2:Y:S01]  /*1180*/  S2UR UR7, SR_CgaCtaId ;  /* 0x00000000000779c3 */ /* 0x004ea20000008800 */
[----:B------:R-:W-:Y:S02]  /*1190*/  UMOV UR6, 0x400 ;  /* 0x0000040000067882 */ /* 0x000fe40000000000 */
[----:B------:R-:W-:-:S06]  /*11a0*/  SHF.R.U32.HI R0, RZ, 0x7, R0 ;  /* 0x00000007ff007819 */ /* 0x000fcc0000011600 */
[----:B---3--:R-:W3:Y:S01]  /*11b0*/  SHFL.IDX PT, R0, R0, RZ, 0x1f ;  /* 0x00001fff00007589 */ /* 0x008ee200000e0000 */
[----:B--2---:R-:W-:Y:S01]  /*11c0*/  ULEA UR6, UR7, UR6, 0x18 ;  /* 0x0000000607067291 */ /* 0x004fe2000f8ec03f */
[----:B---3--:R-:W-:-:S13]  /*11d0*/  R2UR UR4, R0 ;  /* 0x00000000000472ca */ /* 0x008fda00000e0000 */
[----:B------:R-:W-:-:S04]  /*11e0*/  ULEA.HI UR5, UR4, UR4, URZ, 0x1 ;  /* 0x0000000404057291 */ /* 0x000fc8000f8f083f */
[----:B------:R-:W-:-:S04]  /*11f0*/  ULOP3.LUT UR5, UR5, 0xffffe, URZ, 0xc0, !UPT ;  /* 0x000ffffe05057892 */ /* 0x000fc8000f8ec03f */
[----:B------:R-:W-:-:S03]  /*1200*/  UIADD3 UR5, UR4, -UR5, URZ ;  /* 0x8000000504057290 */ /* 0x000fc6000fffe03f */
[----:B------:R-:W-:Y:S01]  /*1210*/  ULDC UR4, c[0x0][0x28c] ;  /* 0x0000a30000047ab9 */ /* 0x000fe20000000800 */
[----:B------:R-:W-:Y:S01]  /*1220*/  ULEA UR5, UR5, UR6, 0xc ;  /* 0x0000000605057291 */ /* 0x000fe2000f8e603f */
[----:B------:R-:W-:-:S03]  /*1230*/  ISETP.LT.AND P0, PT, RZ, UR4, PT ;  /* 0x00000004ff007c0c */ /* 0x000fc6000bf01270 */
[----:B------:R-:W-:-:S04]  /*1240*/  UIADD3 UR5, UR5, 0x100, URZ ;  /* 0x0000010005057890 */ /* 0x000fc8000fffe03f */
[----:B------:R-:W-:-:S04]  /*1250*/  USHF.R.U32.HI UR5, URZ, 0x4, UR5 ;  /* 0x000000043f057899 */ /* 0x000fc80008011605 */
[----:B------:R-:W-:Y:S02]  /*1260*/  ULOP3.LUT UR41, UR5, 0x3fff, URZ, 0xc0, !UPT ;  /* 0x00003fff05297892 */ /* 0x000fe4000f8ec03f */
[----:B-1----:R-:W-:Y:S10]  /*1270*/  @P0 BRA `(.L_x_17) ;  /* 0x0000000000400947 */ /* 0x002ff40003800000 */
[----:B------:R-:W-:Y:S01]  /*1280*/  MOV R0, 0x0 ;  /* 0x0000000000007802 */ /* 0x000fe20000000f00 */
[----:B------:R-:W-:Y:S01]  /*1290*/  ULDC.64 UR4, c[0x4][0x68] ;  /* 0x01001a0000047ab9 */ /* 0x000fe20000000a00 */
[----:B------:R-:W-:Y:S01]  /*12a0*/  ULDC.64 UR6, c[0x4][0x8] ;  /* 0x0100020000067ab9 */ /* 0x000fe20000000a00 */
[----:B01----:R-:W-:Y:S01]  /*12b0*/  IMAD.U32 R4, RZ, RZ, UR4 ;  /* 0x00000004ff047e24 */ /* 0x003fe2000f8e00ff */
[----:B------:R0:W1:Y:S01]  /*12c0*/  LDC.64 R14, c[0x4][R0] ;  /* 0x01000000000e7b82 */ /* 0x0000620000000a00 */
[----:B------:R-:W-:Y:S01]  /*12d0*/  IMAD.U32 R5, RZ, RZ, UR5 ;  /* 0x00000005ff057e24 */ /* 0x000fe2000f8e00ff */
[----:B------:R-:W-:Y:S01]  /*12e0*/  ULDC.64 UR4, c[0x4][0x70] ;  /* 0x01001c0000047ab9 */ /* 0x000fe20000000a00 */
[----:B------:R-:W-:Y:S02]  /*12f0*/  IMAD.U32 R10, RZ, RZ, UR6 ;  /* 0x00000006ff0a7e24 */ /* 0x000fe4000f8e00ff */
[----:B------:R-:W-:Y:S02]  /*1300*/  IMAD.U32 R6, RZ, RZ, UR4 ;  /* 0x00000004ff067e24 */ /* 0x000fe4000f8e00ff */
[----:B------:R-:W-:-:S02]  /*1310*/  IMAD.U32 R7, RZ, RZ, UR5 ;  /* 0x00000005ff077e24 */ /* 0x000fc4000f8e00ff */
[----:B------:R-:W-:Y:S02]  /*1320*/  IMAD.U32 R11, RZ, RZ, UR7 ;  /* 0x00000007ff0b7e24 */ /* 0x000fe4000f8e00ff */
[----:B------:R-:W-:Y:S02]  /*1330*/  IMAD.MOV.U32 R8, RZ, RZ, 0x1e1 ;  /* 0x000001e1ff087424 */ /* 0x000fe400078e00ff */
[----:B------:R-:W-:Y:S02]  /*1340*/  IMAD.MOV.U32 R12, RZ, RZ, 0x1 ;  /* 0x00000001ff0c7424 */ /* 0x000fe400078e00ff */
[----:B0-----:R-:W-:-:S07]  /*1350*/  IMAD.MOV.U32 R13, RZ, RZ, RZ ;  /* 0x000000ffff0d7224 */ /* 0x001fce00078e00ff */
[----:B------:R-:W-:-:S07]  /*1360*/  LEPC R20, `(.L_x_17) ;  /* 0x000000001014794e */ /* 0x000fce0000000000 */
[----:B-1---5:R-:W-:Y:S05]  /*1370*/  CALL.ABS.NOINC R14 ;  /* 0x000000000e007343 */ /* 0x022fea0003c00000 */
.L_x_17:
[----:B------:R-:W-:-:S13]  /*1380*/  ISETP.NE.AND P0, PT, R157, 0x3, PT ;  /* 0x000000039d00780c */ /* 0x000fda0003f05270 */
[----:B------:R-:W-:Y:S05]  /*1390*/  @!P0 BRA `(.L_x_18) ;  /* 0x0000000000048947 */ /* 0x000fea0003800000 */
[----:B------:R-:W-:Y:S01]  /*13a0*/  BPT.TRAP 0x1 ;  /* 0x000000040000795c */ /* 0x000fe20000300000 */
.L_x_18:
[----:B------:R-:W2:Y:S01]  /*13b0*/  S2UR UR5, SR_CgaCtaId ;  /* 0x00000000000579c3 */ /* 0x000ea20000008800 */
[----:B------:R-:W-:Y:S01]  /*13c0*/  UMOV UR4, 0x400 ;  /* 0x0000040000047882 */ /* 0x000fe20000000000 */
[----:B------:R-:W-:Y:S02]  /*13d0*/  IMAD.U32 R0, RZ, RZ, UR38 ;  /* 0x00000026ff007e24 */ /* 0x000fe4000f8e00ff */
[----:B------:R-:W-:-:S03]  /*13e0*/  IMAD.U32 R3, RZ, RZ, UR39 ;  /* 0x00000027ff037e24 */ /* 0x000fc6000f8e00ff */
[----:B------:R-:W-:Y:S01]  /*13f0*/  SHF.L.U32 R0, R0, 0x1f, RZ ;  /* 0x0000001f00007819 */ /* 0x000fe200000006ff */
[----:B--2---:R-:W-:-:S06]  /*1400*/  ULEA UR4, UR5, UR4, 0x18 ;  /* 0x0000000405047291 */ /* 0x004fcc000f8ec03f */
[----:B------:R-:W-:-:S04]  /*1410*/  IMAD.U32 R6, RZ, RZ, UR4 ;  /* 0x00000004ff067e24 */ /* 0x000fc8000f8e00ff */
[----:B------:R-:W-:-:S04]  /*1420*/  IMAD R3, R3, 0x8, R6 ;  /* 0x0000000803037824 */ /* 0x000fc800078e0206 */
[----:B------:R2:W3:Y:S01]  /*1430*/  SYNCS.PHASECHK.TRANS64.TRYWAIT P1, [R3+URZ], R0 ;  /* 0x00000000030075a7 */ /* 0x0004e2000802017f */
[----:B------:R-:W-:Y:S05]  /*1440*/  @!P0 BRA `(.L_x_19) ;  /* 0x0000000000048947 */ /* 0x000fea0003800000 */
[----:B------:R-:W-:Y:S01]  /*1450*/  BPT.TRAP 0x1 ;  /* 0x000000040000795c */ /* 0x000fe20000300000 */
.L_x_19:
[----:B---3--:R-:W-:Y:S05]  /*1460*/  @P1 BRA `(.L_x_20) ;  /* 0x0000000000081947 */ /* 0x008fea0003800000 */
[----:B------:R-:W3:Y:S02]  /*1470*/  SYNCS.PHASECHK.TRANS64.TRYWAIT P1, [R3+URZ], R0 ;  /* 0x00000000030075a7 */ /* 0x000ee4000802017f */
[----:B---3--:R-:W-:Y:S05]  /*1480*/  @!P1 BRA `(.L_x_21) ;  /* 0x000000a0002c9947 */ /* 0x008fea0003800000 */
.L_x_20:
[----:B------:R-:W-:-:S04]  /*1490*/  UISETP.LT.AND UP0, UPT, UR40, 0x1, UPT ;  /* 0x000000012800788c */ /* 0x000fc8000bf01270 */
[----:B------:R-:W-:-:S06]  /*14a0*/  USEL UR4, UR40, 0x1, UP0 ;  /* 0x0000000128047887 */ /* 0x000fcc0008000000 */
[----:B--23--:R-:W-:Y:S01]  /*14b0*/  IMAD.U32 R0, RZ, RZ, UR4 ;  /* 0x00000004ff007e24 */ /* 0x00cfe2000f8e00ff */
[----:B------:R-:W-:Y:S05]  /*14c0*/  WARPSYNC.ALL ;  /* 0x0000000000007948 */ /* 0x000fea0003800000 */
[----:B------:R-:W-:-:S04]  /*14d0*/  IADD3 R0, -R0, UR40, RZ ;  /* 0x0000002800007c10 */ /* 0x000fc8000fffe1ff */
[----:B------:R-:W-:Y:S02]  /*14e0*/  ISETP.GE.AND P1, PT, R0, 0x1, PT ;  /* 0x000000010000780c */ /* 0x000fe40003f26270 */
[----:B------:R-:W-:Y:S01]  /*14f0*/  R2UR UR4, R6 ;  /* 0x00000000060472ca */ /* 0x000fe200000e0000 */
[----:B------:R-:W-:Y:S01]  /*1500*/  ULOP3.LUT UR41, UR41, 0x10000, URZ, 0xfc, !UPT ;  /* 0x0001000029297892 */ /* 0x000fe2000f8efc3f */
[----:B------:R-:W-:Y:S01]  /*1510*/  WARPGROUP.ARRIVE ;  /* 0x00000000000079c5 */ /* 0x000fe20000000000 */
[----:B------:R-:W-:Y:S01]  /*1520*/  UMOV UR5, 0x80000020 ;  /* 0x8000002000057882 */ /* 0x000fe20000000000 */
[----:B------:R-:W-:-:S09]  /*1530*/  UMOV UR7, 0x80000020 ;  /* 0x8000002000077882 */ /* 0x000fd20000000000 */
[----:B------:R-:W-:-:S04]  /*1540*/  UIADD3 UR4, UR4, 0x6100, URZ ;  /* 0x0000610004047890 */ /* 0x000fc8000fffe03f */
[----:B------:R-:W-:-:S04]  /*1550*/  USHF.R.U32.HI UR4, URZ, 0x4, UR4 ;  /* 0x000000043f047899 */ /* 0x000fc80008011604 */
[----:B------:R-:W-:-:S04]  /*1560*/  ULOP3.LUT UR4, UR4, 0x3fff, URZ, 0xc0, !UPT ;  /* 0x00003fff04047892 */ /* 0x000fc8000f8ec03f */
[----:B------:R-:W-:Y:S02]  /*1570*/  ULOP3.LUT UR9, UR4, 0x10000, URZ, 0xfc, !UPT ;  /* 0x0001000004097892 */ /* 0x000fe4000f8efc3f */
[----:B------:R-:W-:Y:S02]  /*1580*/  ULEA UR4, UR39, UR41, 0x9 ;  /* 0x0000002927047291 */ /* 0x000fe4000f8e483f */
[----:B------:R-:W-:-:S09]  /*1590*/  ULEA UR6, UR39, UR9, 0xa ;  /* 0x0000000927067291 */ /* 0x000fd2000f8e503f */
[----:B------:R-:W-:Y:S01]  /*15a0*/  HGMMA.64x256x16.F32.BF16 R24, gdesc[UR4], RZ, !UPT, gsb0 ;  /* 0x03e00000041879f0 */ /* 0x000fe2000c0018ff */
[----:B------:R-:W-:Y:S02]  /*15b0*/  UIADD3 UR4, UR4, 0x2, URZ ;  /* 0x0000000204047890 */ /* 0x000fe4000fffe03f */
[----:B------:R-:W-:Y:S01]  /*15c0*/  UIADD3 UR6, UR6, 0x2, URZ ;  /* 0x0000000206067890 */ /* 0x000fe2000fffe03f */
[----:B------:R-:W-:Y:S01]  /*15d0*/  UMOV UR5, 0x80000020 ;  /* 0x8000002000057882 */ /* 0x000fe20000000000 */
[----:B------:R-:W-:Y:S01]  /*15e0*/  UMOV UR7, 0x80000020 ;  /* 0x8000002000077882 */ /* 0x000fe20000000000 */
[----:B------:R-:W-:Y:S02]  /*15f0*/  WARPGROUP.DEPBAR.LE gsb0, 0x0 ;  /* 0x00008000000079c5 */ /* 0x000fe40000010000 */
[----:B------:R-:W-:-:S15]  /*1600*/  WARPGROUP.ARRIVE ;  /* 0x00000000000079c5 */ /* 0x000fde0000000000 */
[----:B------:R-:W-:-:S05]  /*1610*/  NOP ;  /* 0x0000000000007918 */ /* 0x000fca0000000000 */
[----:B------:R-:W-:Y:S03]  /*1620*/  HGMMA.64x256x16.F32.BF16 R24, gdesc[UR4], R24, gsb0 ;  /* 0x03e00000041879f0 */ /* 0x000fe60008001818 */
[----:B------:R-:W-:Y:S02]  /*1630*/  WARPGROUP.DEPBAR.LE gsb0, 0x0 ;  /* 0x00008000000079c5 */ /* 0x000fe40000010000 */
[----:B------:R-:W-:Y:S05]  /*1640*/  @!P1 BRA `(.L_x_22) ;  /* 0x0000000000e89947 */ /* 0x000fea0003800000 */
[----:B------:R-:W-:Y:S02]  /*1650*/  UIADD3 UR4, UR39, 0x1, URZ ;  /* 0x0000000127047890 */ /* 0x000fe4000fffe03f */
[----:B------:R-:W-:Y:S02]  /*1660*/  IMAD.U32 R3, RZ, RZ, UR39 ;  /* 0x00000027ff037e24 */ /* 0x000fe4000f8e00ff */
[----:B------:R-:W-:-:S04]  /*1670*/  UISETP.NE.AND UP0, UPT, UR4, 0x3, UPT ;  /* 0x000000030400788c */ /* 0x000fc8000bf05270 */
[----:B------:R-:W-:Y:S02]  /*1680*/  USEL UR5, URZ, 0x1, UP0 ;  /* 0x000000013f057887 */ /* 0x000fe40008000000 */
[----:B------:R-:W-:Y:S02]  /*1690*/  USEL UR8, UR4, URZ, UP0 ;  /* 0x0000003f04087287 */ /* 0x000fe40008000000 */
[----:B------:R-:W-:-:S06]  /*16a0*/  ULOP3.LUT UR5, UR38, UR5, URZ, 0x3c, !UPT ;  /* 0x0000000526057292 */ /* 0x000fcc000f8e3c3f */
[----:B------:R-:W-:-:S07]  /*16b0*/  IMAD.U32 R7, RZ, RZ, UR5 ;  /* 0x00000005ff077e24 */ /* 0x000fce000f8e00ff */
.L_x_29:
[----:B------:R-:W-:Y:S05]  /*16c0*/  @!P0 BRA `(.L_x_23) ;  /* 0x0000000000048947 */ /* 0x000fea0003800000 */
[----:B------:R-:W-:Y:S01]  /*16d0*/  BPT.TRAP 0x1 ;  /* 0x000000040000795c */ /* 0x000fe20000300000 */
.L_x_23:
[----:B------:R-:W2:Y:S01]  /*16e0*/  S2UR UR5, SR_CgaCtaId ;  /* 0x00000000000579c3 */ /* 0x000ea20000008800 */
[----:B------:R-:W-:Y:S01]  /*16f0*/  UMOV UR4, 0x400 ;  /* 0x0000040000047882 */ /* 0x000fe20000000000 */
[----:B01----:R-:W-:Y:S01]  /*1700*/  IMAD.U32 R5, RZ, RZ, UR8 ;  /* 0x00000008ff057e24 */ /* 0x003fe2000f8e00ff */
[----:B------:R-:W-:Y:S01]  /*1710*/  SHF.L.U32 R4, R7, 0x1f, RZ ;  /* 0x0000001f07047819 */ /* 0x000fe200000006ff */
[----:B--2---:R-:W-:-:S06]  /*1720*/  ULEA UR4, UR5, UR4, 0x18 ;  /* 0x0000000405047291 */ /* 0x004fcc000f8ec03f */
[----:B------:R-:W-:-:S04]  /*1730*/  IMAD.U32 R6, RZ, RZ, UR4 ;  /* 0x00000004ff067e24 */ /* 0x000fc8000f8e00ff */
[----:B------:R-:W-:-:S04]  /*1740*/  IMAD R5, R5, 0x8, R6 ;  /* 0x0000000805057824 */ /* 0x000fc800078e0206 */
[----:B------:R0:W1:Y:S01]  /*1750*/  SYNCS.PHASECHK.TRANS64.TRYWAIT P1, [R5+URZ], R4 ;  /* 0x00000004050075a7 */ /* 0x000062000802017f */
[----:B------:R-:W-:Y:S05]  /*1760*/  @!P0 BRA `(.L_x_24) ;  /* 0x0000000000048947 */ /* 0x000fea0003800000 */
[----:B------:R-:W-:Y:S01]  /*1770*/  BPT.TRAP 0x1 ;  /* 0x000000040000795c */ /* 0x000fe20000300000 */
.L_x_24:
[----:B-1----:R-:W-:Y:S05]  /*1780*/  @P1 BRA `(.L_x_25) ;  /* 0x0000000000081947 */ /* 0x002fea0003800000 */
[----:B------:R-:W1:Y:S02]  /*1790*/  SYNCS.PHASECHK.TRANS64.TRYWAIT P1, [R5+URZ], R4 ;  /* 0x00000004050075a7 */ /* 0x000e64000802017f */
[----:B-1----:R-:W-:Y:S05]  /*17a0*/  @!P1 BRA `(.L_x_26) ;  /* 0x0000009c00789947 */ /* 0x002fea0003800000 */
.L_x_25:
[----:B------:R-:W-:Y:S01]  /*17b0*/  ULEA UR4, UR8, UR41, 0x9 ;  /* 0x0000002908047291 */ /* 0x000fe2000f8e483f */
[----:B------:R-:W-:Y:S01]  /*17c0*/  WARPGROUP.ARRIVE ;  /* 0x00000000000079c5 */ /* 0x000fe20000000000 */
[----:B------:R-:W-:Y:S01]  /*17d0*/  ULEA UR6, UR8, UR9, 0xa ;  /* 0x0000000908067291 */ /* 0x000fe2000f8e503f */
[----:B------:R-:W-:Y:S01]  /*17e0*/  UMOV UR5, 0x80000020 ;  /* 0x8000002000057882 */ /* 0x000fe20000000000 */
[----:B------:R-:W-:-:S07]  /*17f0*/  UMOV UR7, 0x80000020 ;  /* 0x8000002000077882 */ /* 0x000fce0000000000 */
[----:B------:R-:W-:Y:S01]  /*1800*/  HGMMA.64x256x16.F32.BF16 R24, gdesc[UR4], R24, gsb0 ;  /* 0x03e00000041879f0 */ /* 0x000fe20008001818 */
        /* <DEDUP_REMOVED lines=10> */
[----:B------:R-:W-:Y:S01]  /*18b0*/  BPT.TRAP 0x1 ;  /* 0x000000040000795c */ /* 0x000fe20000300000 */
.L_x_27:
[----:B------:R-:W-:-:S13]  /*18c0*/  ISETP.NE.AND P1, PT, R156, RZ, PT ;  /* 0x000000ff9c00720c */ /* 0x000fda0003f25270 */
[----:B01----:R-:W-:-:S04]  /*18d0*/  @P1 IMAD R4, R3, 0x8, R6 ;  /* 0x0000000803041824 */ /* 0x003fc800078e0206 */
[----:B------:R-:W-:-:S05]  /*18e0*/  @P1 VIADD R5, R4, 0x18 ;  /* 0x0000001804051836 */ /* 0x000fca0000000000 */
[----:B------:R-:W-:-:S04]  /*18f0*/  @P1 PRMT R5, R22, 0x654, R5 ;  /* 0x0000065416051816 */ /* 0x000fc80000000005 */
[----:B------:R0:W-:Y:S01]  /*1900*/  @P1 SYNCS.ARRIVE.TRANS64.RED.A1T0 RZ, [R5+URZ], RZ ;  /* 0x000000ff05ff19a7 */ /* 0x0001e2000810043f */
[----:B------:R-:W-:-:S13]  /*1910*/  ISETP.GT.U32.AND P1, PT, R19, 0x1, PT ;  /* 0x000000011300780c */ /* 0x000fda0003f24070 */
[----:B0-----:R-:W-:Y:S05]  /*1920*/  @P1 BRA `(.L_x_28) ;  /* 0x0000000000041947 */ /* 0x001fea0003800000 */
[----:B------:R-:W-:Y:S01]  /*1930*/  BPT.TRAP 0x1 ;  /* 0x000000040000795c */ /* 0x000fe20000300000 */
.L_x_28:
[----:B------:R-:W-:Y:S01]  /*1940*/  UIADD3 UR8, UR8, 0x1, URZ ;  /* 0x0000000108087890 */ /* 0x000fe2000fffe03f */
[C---:B------:R-:W-:Y:S01]  /*1950*/  ISETP.GT.AND P2, PT, R0.reuse, 0x1, PT ;  /* 0x000000010000780c */ /* 0x040fe20003f44270 */
[----:B------:R-:W-:Y:S02]  /*1960*/  VIADD R3, R3, 0x1 ;  /* 0x0000000103037836 */ /* 0x000fe40000000000 */
[----:B------:R-:W-:Y:S01]  /*1970*/  UISETP.NE.AND UP0, UPT, UR8, 0x3, UPT ;  /* 0x000000030800788c */ /* 0x000fe2000bf05270 */
[----:B------:R-:W-:Y:S02]  /*1980*/  VIADD R0, R0, 0xffffffff ;  /* 0xffffffff00007836 */ /* 0x000fe40000000000 */
[C---:B------:R-:W-:Y:S01]  /*1990*/  ISETP.NE.AND P1, PT, R3.reuse, 0x3, PT ;  /* 0x000000030300780c */ /* 0x040fe20003f25270 */
[----:B------:R-:W-:Y:S02]  /*19a0*/  USEL UR4, URZ, 0x1, UP0 ;  /* 0x000000013f047887 */ /* 0x000fe40008000000 */
[----:B------:R-:W-:Y:S01]  /*19b0*/  USEL UR8, UR8, URZ, UP0 ;  /* 0x0000003f08087287 */ /* 0x000fe20008000000 */
[----:B------:R-:W-:-:S03]  /*19c0*/  SEL R3, R3, RZ, P1 ;  /* 0x000000ff03037207 */ /* 0x000fc60000800000 */
[----:B------:R-:W-:Y:S01]  /*19d0*/  LOP3.LUT R7, R7, UR4, RZ, 0x3c, !PT ;  /* 0x0000000407077c12 */ /* 0x000fe2000f8e3cff */
[----:B------:R-:W-:Y:S07]  /*19e0*/  @P2 BRA `(.L_x_29) ;  /* 0xfffffffc00342947 */ /* 0x000fee000383ffff */
.L_x_22:
[----:B------:R-:W2:Y:S02]  /*19f0*/  LDC R0, c[0x0][0x28c] ;  /* 0x0000a300ff007b82 */ /* 0x000ea40000000800 */
[----:B--2---:R-:W-:-:S13]  /*1a00*/  ISETP.GE.AND P1, PT, R0, 0x1, PT ;  /* 0x000000010000780c */ /* 0x004fda0003f26270 */
[----:B------:R-:W-:Y:S05]  /*1a10*/  @!P1 BRA `(.L_x_30) ;  /* 0x0000000000509947 */ /* 0x000fea0003800000 */
[----:B------:R-:W-:Y:S05]  /*1a20*/  @!P0 BRA `(.L_x_31) ;  /* 0x0000000000048947 */ /* 0x000fea0003800000 */
[----:B------:R-:W-:Y:S01]  /*1a30*/  BPT.TRAP 0x1 ;  /* 0x000000040000795c */ /* 0x000fe20000300000 */
.L_x_31:
[----:B------:R-:W-:Y:S01]  /*1a40*/  ISETP.NE.AND P1, PT, R156, RZ, PT ;  /* 0x000000ff9c00720c */ /* 0x000fe20003f25270 */
[----:B------:R-:W-:Y:S01]  /*1a50*/  BSSY B0, `(.L_x_32) ;  /* 0x000000e000007945 */ /* 0x000fe20003800000 */
[----:B------:R-:W-:-:S11]  /*1a60*/  ISETP.GT.U32.AND P0, PT, R19, 0x1, PT ;  /* 0x000000011300780c */ /* 0x000fd60003f04070 */
[----:B------:R-:W-:Y:S05]  /*1a70*/  @!P1 BRA `(.L_x_33) ;  /* 0x00000000002c9947 */ /* 0x000fea0003800000 */
[----:B------:R-:W-:-:S04]  /*1a80*/  UISETP.LT.AND UP0, UPT, UR40, 0x1, UPT ;  /* 0x000000012800788c */ /* 0x000fc8000bf01270 */
[----:B------:R-:W-:-:S04]  /*1a90*/  USEL UR6, UR40, 0x1, UP0 ;  /* 0x0000000128067887 */ /* 0x000fc80008000000 */
[----:B------:R-:W-:-:S04]  /*1aa0*/  UIADD3 UR6, UR39, UR40, -UR6 ;  /* 0x0000002827067290 */ /* 0x000fc8000fffe806 */
[----:B------:R-:W-:-:S04]  /*1ab0*/  UIMAD.WIDE.U32 UR4, UR6, -0x55555555, URZ ;  /* 0xaaaaaaab060478a5 */ /* 0x000fc8000f8e003f */
[----:B------:R-:W-:-:S04]  /*1ac0*/  USHF.R.U32.HI UR4, URZ, 0x1, UR5 ;  /* 0x000000013f047899 */ /* 0x000fc80008011605 */
[----:B------:R-:W-:-:S06]  /*1ad0*/  UIMAD UR6, UR4, -0x3, UR6 ;  /* 0xfffffffd040678a4 */ /* 0x000fcc000f8e0206 */
[----:B------:R-:W-:-:S04]  /*1ae0*/  IMAD.U32 R3, RZ, RZ, UR6 ;  /* 0x00000006ff037e24 */ /* 0x000fc8000f8e00ff */
[----:B------:R-:W-:-:S04]  /*1af0*/  IMAD R0, R3, 0x8, R6 ;  /* 0x0000000803007824 */ /* 0x000fc800078e0206 */
[----:B------:R-:W-:-:S05]  /*1b00*/  VIADD R3, R0, 0x18 ;  /* 0x0000001800037836 */ /* 0x000fca0000000000 */
[----:B------:R-:W-:-:S04]  /*1b10*/  PRMT R3, R22, 0x654, R3 ;  /* 0x0000065416037816 */ /* 0x000fc80000000003 */
[----:B------:R2:W-:Y:S03]  /*1b20*/  SYNCS.ARRIVE.TRANS64.RED.A1T0 RZ, [R3+URZ], RZ ;  /* 0x000000ff03ff79a7 */ /* 0x0005e6000810043f */
.L_x_33:
[----:B------:R-:W-:Y:S05]  /*1b30*/  BSYNC B0 ;  /* 0x0000000000007941 */ /* 0x000fea0003800000 */
.L_x_32:
[----:B------:R-:W-:Y:S05]  /*1b40*/  @P0 BRA `(.L_x_30) ;  /* 0x0000000000040947 */ /* 0x000fea0003800000 */
[----:B------:R-:W-:Y:S01]  /*1b50*/  BPT.TRAP 0x1 ;  /* 0x000000040000795c */ /* 0x000fe20000300000 */
.L_x_30:
[----:B------:R-:W3:Y:S01]  /*1b60*/  LDC R7, c[0x0][0x288] ;  /* 0x0000a200ff077b82 */ /* 0x000ee20000000800 */
[--C-:B------:R-:W-:Y:S01]  /*1b70*/  SHF.R.U32.HI R0, RZ, 0x2, R18.reuse ;  /* 0x00000002ff007819 */ /* 0x100fe20000011612 */
[----:B------:R-:W-:Y:S01]  /*1b80*/  UIADD3 UR39, UR40, UR39, URZ ;  /* 0x0000002728277290 */ /* 0x000fe2000fffe03f */
[----:B01----:R-:W-:Y:S01]  /*1b90*/  LOP3.LUT R4, R18, 0x60, RZ, 0xc0, !PT ;  /* 0x0000006012047812 */ /* 0x003fe200078ec0ff */
[----:B------:R-:W-:Y:S01]  /*1ba0*/  ULDC UR7, c[0x0][0x284] ;  /* 0x0000a10000077ab9 */ /* 0x000fe20000000800 */
[----:B------:R-:W-:Y:S01]  /*1bb0*/  SHF.R.U32.HI R5, RZ, 0x7, R18 ;  /* 0x00000007ff057819 */ /* 0x000fe20000011612 */
[----:B------:R-:W-:Y:S01]  /*1bc0*/  UISETP.GT.U32.AND UP0, UPT, UR39, 0x2, UPT ;  /* 0x000000022700788c */ /* 0x000fe2000bf04070 */
[----:B--2---:R-:W-:Y:S01]  /*1bd0*/  LOP3.LUT R3, R0, 0x7, RZ, 0xc0, !PT ;  /* 0x0000000700037812 */ /* 0x004fe200078ec0ff */
[----:B------:R-:W-:Y:S01]  /*1be0*/  UISETP.GE.U32.AND UP1, UPT, UR40, 0x3, UPT ;  /* 0x000000032800788c */ /* 0x000fe2000bf26070 */
[----:B------:R-:W-:Y:S01]  /*1bf0*/  SHF.R.U32.HI R10, RZ, 0x1, R4 ;  /* 0x00000001ff0a7819 */ /* 0x000fe20000011604 */
[----:B------:R-:W-:Y:S01]  /*1c00*/  IMAD.SHL.U32 R4, R18, 0x2, RZ ;  /* 0x0000000212047824 */ /* 0x000fe200078e00ff */
[----:B------:R-:W-:Y:S01]  /*1c10*/  LOP3.LUT R0, R5, 0x1, RZ, 0xc0, !PT ;  /* 0x0000000105007812 */ /* 0x000fe200078ec0ff */
[----:B------:R-:W-:Y:S01]  /*1c20*/  UISETP.LT.U32.AND UP0, UPT, UR40, 0x3, UP0 ;  /* 0x000000032800788c */ /* 0x000fe20008701070 */
[----:B------:R-:W-:Y:S01]  /*1c30*/  IADD3 R5, RZ, -R10, -R3 ;  /* 0x8000000aff057210 */ /* 0x000fe20007ffe803 */
[----:B------:R-:W-:Y:S01]  /*1c40*/  ULDC.64 UR8, c[0x0][0x5d0] ;  /* 0x0001740000087ab9 */ /* 0x000fe20000000a00 */
[----:B------:R-:W-:Y:S01]  /*1c50*/  LOP3.LUT R9, R4, 0x6, RZ, 0xc0, !PT ;  /* 0x0000000604097812 */ /* 0x000fe200078ec0ff */
[C---:B------:R-:W-:Y:S01]  /*1c60*/  IMAD.SHL.U32 R6, R0.reuse, 0x40, RZ ;  /* 0x0000004000067824 */ /* 0x040fe200078e00ff */
[----:B------:R-:W-:Y:S01]  /*1c70*/  SHF.R.S32.HI R21, RZ, 0x1f, R23 ;  /* 0x0000001fff157819 */ /* 0x000fe20000011417 */
[----:B------:R-:W-:Y:S01]  /*1c80*/  IMAD R11, R0, -0x40, R5 ;  /* 0xffffffc0000b7824 */ /* 0x000fe200078e0205 */
[----:B------:R-:W-:Y:S01]  /*1c90*/  LOP3.LUT R0, R18, 0x3, RZ, 0xc0, !PT ;  /* 0x0000000312007812 */ /* 0x000fe200078ec0ff */
[----:B------:R-:W-:Y:S01]  /*1ca0*/  UIMAD.WIDE.U32 UR4, UR39, -0x55555555, URZ ;  /* 0xaaaaaaab270478a5 */ /* 0x000fe2000f8e003f */
[----:B------:R-:W-:Y:S01]  /*1cb0*/  PRMT R8, R9, 0x6540, R152 ;  /* 0x0000654009087816 */ /* 0x000fe20000000098 */
[----:B------:R-:W-:Y:S01]  /*1cc0*/  IMAD.SHL.U32 R152, R152, 0x100, RZ ;  /* 0x0000010098987824 */ /* 0x000fe200078e00ff */
[----:B------:R-:W-:Y:S01]  /*1cd0*/  USEL UR6, URZ, 0x1, !UP0 ;  /* 0x000000013f067887 */ /* 0x000fe2000c000000 */
[----:B---3--:R-:W-:Y:S01]  /*1ce0*/  IMAD R13, R0, -0x2, R7 ;  /* 0xfffffffe000d7824 */ /* 0x008fe200078e0207 */
[----:B------:R-:W-:Y:S01]  /*1cf0*/  SHF.R.S32.HI R9, RZ, 0x1f, R8 ;  /* 0x0000001fff097819 */ /* 0x000fe20000011408 */
[----:B------:R-:W-:Y:S01]  /*1d00*/  IMAD.SHL.U32 R0, R153, 0x80, RZ ;  /* 0x0000008099007824 */ /* 0x000fe200078e00ff */
[----:B------:R-:W-:Y:S01]  /*1d10*/  ISETP.GE.AND P0, PT, R152, R7, PT ;  /* 0x000000079800720c */ /* 0x000fe20003f06270 */
[----:B------:R-:W-:Y:S01]  /*1d20*/  IMAD R4, R21, UR8, RZ ;  /* 0x0000000815047c24 */ /* 0x000fe2000f8e02ff */
[----:B------:R-:W-:Y:S01]  /*1d30*/  LOP3.LUT R3, R6, 0x40, R3, 0xe2, !PT ;  /* 0x0000004006037812 */ /* 0x000fe200078ee203 */
[----:B------:R-:W-:Y:S01]  /*1d40*/  USHF.R.U32.HI UR4, URZ, 0x1, UR5 ;  /* 0x000000013f047899 */ /* 0x000fe20008011605 */
[C---:B------:R-:W-:Y:S01]  /*1d50*/  ISETP.GE.OR P0, PT, R0.reuse, UR7, P0 ;  /* 0x0000000700007c0c */ /* 0x040fe20008706670 */
[----:B------:R-:W-:Y:S01]  /*1d60*/  ULOP3.LUT UR38, UR38, UR6, URZ, 0x3c, !UPT ;  /* 0x0000000626267292 */ /* 0x000fe2000f8e3c3f */
[----:B------:R-:W-:Y:S01]  /*1d70*/  IMAD.WIDE R6, R153, 0x80, RZ ;  /* 0x0000008099067825 */ /* 0x000fe200078e02ff */
[----:B------:R-:W-:Y:S01]  /*1d80*/  UIMAD UR39, UR4, -0x3, UR39 ;  /* 0xfffffffd042778a4 */ /* 0x000fe2000f8e0227 */
[----:B------:R-:W-:Y:S01]  /*1d90*/  IADD3 R0, -R0, UR7, R11 ;  /* 0x0000000700007c10 */ /* 0x000fe2000fffe10b */
[----:B------:R-:W-:Y:S01]  /*1da0*/  @UP1 ULOP3.LUT UR38, UR38, 0x1, UR4, 0x78, !UPT ;  /* 0x0000000126261892 */ /* 0x000fe2000f8e7804 */
[C---:B------:R-:W-:Y:S01]  /*1db0*/  IMAD R15, R23.reuse, UR9, R4 ;  /* 0x00000009170f7c24 */ /* 0x040fe2000f8e0204 */
[----:B------:R-:W-:Y:S01]  /*1dc0*/  LOP3.LUT R169, R6, R3, R10, 0xfe, !PT ;  /* 0x0000000306a97212 */ /* 0x000fe200078efe0a */
[----:B------:R-:W-:-:S04]  /*1dd0*/  IMAD.WIDE.U32 R4, R23, UR8, R8 ;  /* 0x0000000817047c25 */ /* 0x000fc8000f8e0008 */
[----:B------:R-:W-:Y:S02]  /*1de0*/  IMAD.IADD R5, R5, 0x1, R15 ;  /* 0x0000000105057824 */ /* 0x000fe400078e020f */
[----:B------:R-:W-:Y:S02]  /*1df0*/  IMAD.IADD R3, R13, 0x1, -R152 ;  /* 0x000000010d037824 */ /* 0x000fe400078e0a98 */
[----:B------:R-:W-:Y:S01]  /*1e00*/  IMAD.MOV.U32 R153, RZ, RZ, -0x1 ;  /* 0xffffffffff997424 */ /* 0x000fe200078e00ff */
[----:B------:R-:W-:Y:S06]  /*1e10*/  @P0 BRA `(.L_x_34) ;  /* 0x0000007800dc0947 */ /* 0x000fec0003800000 */
[----:B------:R-:W0:Y:S01]  /*1e20*/  LDC.64 R10, c[0x0][0x5c8] ;  /* 0x00017200ff0a7b82 */ /* 0x000e220000000a00 */
[----:B-----5:R-:W-:Y:S01]  /*1e30*/  FSETP.NEU.AND P1, PT, R155, RZ, PT ;  /* 0x000000ff9b00720b */ /* 0x020fe20003f2d000 */
[----:B------:R-:W-:Y:S01]  /*1e40*/  BSSY B0, `(.L_x_34) ;  /* 0x00007b4000007945 */ /* 0x000fe20003800000 */
[----:B------:R-:W-:-:S04]  /*1e50*/  ISETP.GT.AND P0, PT, R3, RZ, PT ;  /* 0x000000ff0300720c */ /* 0x000fc80003f04270 */
[----:B------:R-:W-:Y:S01]  /*1e60*/  ISETP.GT.AND P3, PT, R0, RZ, P0 ;  /* 0x000000ff0000720c */ /* 0x000fe20000764270 */
[-C--:B0-----:R-:W-:Y:S02]  /*1e70*/  IMAD R12, R7, R10.reuse, RZ ;  /* 0x0000000a070c7224 */ /* 0x081fe400078e02ff */
[----:B------:R-:W-:-:S04]  /*1e80*/  IMAD.WIDE.U32 R160, R169, R10, R4 ;  /* 0x0000000aa9a07225 */ /* 0x000fc800078e0004 */
[----:B------:R-:W-:-:S04]  /*1e90*/  IMAD R5, R169, R11, R12 ;  /* 0x0000000ba9057224 */ /* 0x000fc800078e020c */
[----:B------:R-:W-:Y:S01]  /*1ea0*/  IMAD.IADD R171, R161, 0x1, R5 ;  /* 0x00000001a1ab7824 */ /* 0x000fe200078e0205 */
[----:B------:R-:W-:Y:S06]  /*1eb0*/  @!P1 BRA `(.L_x_35) ;  /* 0x0000005400989947 */ /* 0x000fec0003800000 */
[----:B------:R-:W0:Y:S01]  /*1ec0*/  LDC.64 R14, c[0x0][0x5b8] ;  /* 0x00016e00ff0e7b82 */ /* 0x000e220000000a00 */
[----:B------:R-:W-:-:S07]  /*1ed0*/  ULDC.64 UR4, c[0x0][0x5c0] ;  /* 0x0001700000047ab9 */ /* 0x000fce0000000a00 */
[----:B------:R-:W1:Y:S08]  /*1ee0*/  LDC.64 R166, c[0x0][0x5b0] ;  /* 0x00016c00ffa67b82 */ /* 0x000e700000000a00 */
[----:B------:R-:W2:Y:S01]  /*1ef0*/  LDC.64 R12, c[0x0][0x5a8] ;  /* 0x00016a00ff0c7b82 */ /* 0x000ea20000000a00 */
[-C--:B0-----:R-:W-:Y:S02]  /*1f00*/  IMAD R4, R21, R14.reuse, RZ ;  /* 0x0000000e15047224 */ /* 0x081fe400078e02ff */
[----:B------:R-:W-:-:S04]  /*1f10*/  IMAD.WIDE.U32 R162, R23, R14, R8 ;  /* 0x0000000e17a27225 */ /* 0x000fc800078e0008 */
[----:B------:R-:W-:Y:S02]  /*1f20*/  IMAD R161, R23, R15, R4 ;  /* 0x0000000f17a17224 */ /* 0x000fe400078e0204 */
[-C--:B-1----:R-:W-:Y:S02]  /*1f30*/  IMAD R6, R7, R166.reuse, RZ ;  /* 0x000000a607067224 */ /* 0x082fe400078e02ff */
[----:B------:R-:W-:Y:S02]  /*1f40*/  IMAD.IADD R21, R163, 0x1, R161 ;  /* 0x00000001a3157824 */ /* 0x000fe400078e02a1 */
[----:B------:R-:W-:Y:S02]  /*1f50*/  IMAD.MOV.U32 R20, RZ, RZ, R162 ;  /* 0x000000ffff147224 */ /* 0x000fe400078e00a2 */
[C---:B------:R-:W-:Y:S02]  /*1f60*/  IMAD R165, R169.reuse, R167, R6 ;  /* 0x000000a7a9a57224 */ /* 0x040fe400078e0206 */
[----:B------:R-:W-:-:S04]  /*1f70*/  IMAD.WIDE.U32 R4, R169, R166, R20 ;  /* 0x000000a6a9047225 */ /* 0x000fc800078e0014 */
[----:B------:R-:W-:Y:S01]  /*1f80*/  IMAD.IADD R5, R5, 0x1, R165 ;  /* 0x0000000105057824 */ /* 0x000fe200078e02a5 */
[----:B--2---:R-:W-:-:S04]  /*1f90*/  LEA R6, P1, R4, R12, 0x1 ;  /* 0x0000000c04067211 */ /* 0x004fc800078208ff */
[----:B------:R-:W-:-:S05]  /*1fa0*/  LEA.HI.X R7, R4, R13, R5, 0x1, P1 ;  /* 0x0000000d04077211 */ /* 0x000fca00008f0c05 */
[----:B------:R0:W2:Y:S01]  /*1fb0*/  @P3 LDG.E.LTC128B.U16 R15, desc[UR36][R6.64] ;  /* 0x00000024060f3981 */ /* 0x0000a2000c1e1520 */
[----:B------:R-:W-:Y:S01]  /*1fc0*/  IMAD.WIDE.U32 R158, R169, R166, R8 ;  /* 0x000000a6a99e7225 */ /* 0x000fe200078e0008 */
[----:B------:R-:W-:Y:S03]  /*1fd0*/  BSSY B1, `(.L_x_36) ;  /* 0x0000013000017945 */ /* 0x000fe60003800000 */
[----:B------:R-:W-:Y:S02]  /*1fe0*/  IMAD.IADD R159, R165, 0x1, R159 ;  /* 0x00000001a59f7824 */ /* 0x000fe400078e029f */
[----:B------:R-:W-:-:S04]  /*1ff0*/  IMAD.WIDE.U32 R158, R23, R14, R158 ;  /* 0x0000000e179e7225 */ /* 0x000fc800078e009e */
[----:B0-----:R-:W-:Y:S01]  /*2000*/  IMAD.IADD R7, R161, 0x1, R159 ;  /* 0x00000001a1077824 */ /* 0x001fe200078e029f */
[----:B------:R-:W-:Y:S02]  /*2010*/  LEA R6, P4, R158, R12, 0x1 ;  /* 0x0000000c9e067211 */ /* 0x000fe400078808ff */
[----:B------:R-:W-:Y:S02]  /*2020*/  SHF.L.U64.HI R159, R166, 0x3, R167 ;  /* 0x00000003a69f7819 */ /* 0x000fe400000102a7 */
[----:B------:R-:W-:Y:S01]  /*2030*/  LEA.HI.X R7, R158, R13, R7, 0x1, P4 ;  /* 0x0000000d9e077211 */ /* 0x000fe200020f0c07 */
[----:B------:R-:W-:Y:S02]  /*2040*/  IMAD.SHL.U32 R158, R166, 0x8, RZ ;  /* 0x00000008a69e7824 */ /* 0x000fe400078e00ff */
[----:B--2---:R-:W-:-:S04]  /*2050*/  IMAD.U32 R4, R15, 0x10000, RZ ;  /* 0x000100000f047824 */ /* 0x004fc800078e00ff */
[----:B------:R-:W-:Y:S01]  /*2060*/  FMUL R5, R4, R155 ;  /* 0x0000009b04057220 */ /* 0x000fe20000400000 */
[----:B------:R-:W-:-:S03]  /*2070*/  LEA R4, P1, R160, UR4, 0x1 ;  /* 0x00000004a0047c11 */ /* 0x000fc6000f8208ff */
[----:B------:R-:W-:Y:S01]  /*2080*/  FFMA R24, R24, R154, R5 ;  /* 0x0000009a18187223 */ /* 0x000fe20000000005 */
[----:B------:R-:W-:Y:S02]  /*2090*/  LEA.HI.X R5, R160, UR5, R171, 0x1, P1 ;  /* 0x00000005a0057c11 */ /* 0x000fe400088f0cab */
[----:B------:R-:W-:Y:S02]  /*20a0*/  ISETP.GT.AND P1, PT, R3, 0x1, PT ;  /* 0x000000010300780c */ /* 0x000fe40003f24270 */
[----:B------:R-:W-:Y:S02]  /*20b0*/  F2FP.BF16.F32.PACK_AB R24, RZ, R24 ;  /* 0x00000018ff18723e */ /* 0x000fe400000010ff */
[----:B------:R-:W-:-:S03]  /*20c0*/  ISETP.GT.AND P2, PT, R0, RZ, P1 ;  /* 0x000000ff0000720c */ /* 0x000fc60000f44270 */
[----:B------:R0:W-:Y:S10]  /*20d0*/  @P3 STG.E.U16 desc[UR36][R4.64], R24 ;  /* 0x0000001804003986 */ /* 0x0001f4000c101524 */
[----:B------:R-:W-:Y:S05]  /*20e0*/  @!P2 BRA `(.L_x_37) ;  /* 0x000000000004a947 */ /* 0x000fea0003800000 */
[----:B------:R1:W5:Y:S02]  /*20f0*/  LDG.E.LTC128B.U16 R15, desc[UR36][R6.64+0x2] ;  /* 0x00000224060f7981 */ /* 0x000364000c1e1520 */
.L_x_37:
[----:B------:R-:W-:Y:S05]  /*2100*/  BSYNC B1 ;  /* 0x0000000000017941 */ /* 0x000fea0003800000 */
.L_x_36:
[----:B-----5:R-:W-:Y:S01]  /*2110*/  IMAD.U32 R20, R15, 0x10000, RZ ;  /* 0x000100000f147824 */ /* 0x020fe200078e00ff */
[----:B------:R-:W-:Y:S01]  /*2120*/  ISETP.GT.AND P0, PT, R0, 0x8, P0 ;  /* 0x000000080000780c */ /* 0x000fe20000704270 */
[----:B------:R-:W-:Y:S01]  /*2130*/  IMAD.WIDE.U32 R158, R169, R166, R158 ;  /* 0x000000a6a99e7225 */ /* 0x000fe200078e009e */
[----:B------:R-:W-:-:S03]  /*2140*/  PRMT R152, R15, 0x7610, R152 ;  /* 0x000076100f987816 */ /* 0x000fc60000000098 */
[----:B------:R-:W-:Y:S01]  /*2150*/  FMUL R20, R20, R155 ;  /* 0x0000009b14147220 */ /* 0x000fe20000400000 */
[----:B------:R-:W-:Y:S01]  /*2160*/  IMAD.IADD R165, R165, 0x1, R159 ;  /* 0x00000001a5a57824 */ /* 0x000fe200078e029f */
[----:B------:R-:W-:Y:S02]  /*2170*/  IADD3 R162, P3, R162, R158, RZ ;  /* 0x0000009ea2a27210 */ /* 0x000fe40007f7e0ff */
[----:B------:R-:W-:-:S03]  /*2180*/  FFMA R25, R25, R154, R20 ;  /* 0x0000009a19197223 */ /* 0x000fc60000000014 */
[----:B------:R-:W-:Y:S02]  /*2190*/  IMAD.X R21, R165, 0x1, R21, P3 ;  /* 0x00000001a5157824 */ /* 0x000fe400018e0615 */
[----:B------:R-:W-:Y:S02]  /*21a0*/  F2FP.BF16.F32.PACK_AB R25, RZ, R25 ;  /* 0x00000019ff19723e */ /* 0x000fe400000010ff */
[C---:B------:R-:W-:Y:S02]  /*21b0*/  LEA R20, P3, R162.reuse, R12, 0x1 ;  /* 0x0000000ca2147211 */ /* 0x040fe400078608ff */
[----:B------:R-:W-:Y:S02]  /*21c0*/  PRMT R159, R25, 0x7610, R159 ;  /* 0x00007610199f7816 */ /* 0x000fe4000000009f */
[----:B------:R-:W-:-:S03]  /*21d0*/  LEA.HI.X R21, R162, R13, R21, 0x1, P3 ;  /* 0x0000000da2157211 */ /* 0x000fc600018f0c15 */
[----:B------:R2:W-:Y:S04]  /*21e0*/  @P2 STG.E.U16 desc[UR36][R4.64+0x2], R159 ;  /* 0x0000029f04002986 */ /* 0x0005e8000c101524 */
[----:B------:R-:W0:Y:S01]  /*21f0*/  @P0 LDG.E.LTC128B.U16 R152, desc[UR36][R20.64] ;  /* 0x0000002414980981 */ /* 0x000e22000c1e1520 */
[----:B------:R-:W-:Y:S01]  /*2200*/  IADD3 R8, P2, R8, R158, RZ ;  /* 0x0000009e08087210 */ /* 0x000fe20007f5e0ff */
[----:B------:R-:W-:Y:S01]  /*2210*/  BSSY B1, `(.L_x_38) ;  /* 0x0000011000017945 */ /* 0x000fe20003800000 */
[----:B------:R-:W-:Y:S02]  /*2220*/  SHF.L.U64.HI R11, R10, 0x4, R11 ;  /* 0x000000040a0b7819 */ /* 0x000fe4000001020b */
[----:B------:R-:W-:Y:S01]  /*2230*/  ISETP.GT.AND P1, PT, R0, 0x8, P1 ;  /* 0x000000080000780c */ /* 0x000fe20000f24270 */
[----:B------:R-:W-:Y:S01]  /*2240*/  IMAD.X R9, R9, 0x1, R165, P2 ;  /* 0x0000000109097824 */ /* 0x000fe200010e06a5 */
[----:B------:R-:W-:Y:S01]  /*2250*/  LEA R10, P2, R10, R4, 0x4 ;  /* 0x000000040a0a7211 */ /* 0x000fe200078420ff */
[----:B------:R-:W-:-:S04]  /*2260*/  IMAD.WIDE.U32 R14, R23, R14, R8 ;  /* 0x0000000e170e7225 */ /* 0x000fc800078e0008 */
[----:B------:R-:W-:Y:S01]  /*2270*/  IMAD.X R11, R11, 0x1, R5, P2 ;  /* 0x000000010b0b7824 */ /* 0x000fe200010e0605 */
[----:B------:R-:W-:Y:S01]  /*2280*/  LEA R8, P3, R14, R12, 0x1 ;  /* 0x0000000c0e087211 */ /* 0x000fe200078608ff */
[----:B------:R-:W-:-:S05]  /*2290*/  IMAD.IADD R9, R161, 0x1, R15 ;  /* 0x00000001a1097824 */ /* 0x000fca00078e020f */
[----:B------:R-:W-:Y:S01]  /*22a0*/  LEA.HI.X R9, R14, R13, R9, 0x1, P3 ;  /* 0x0000000d0e097211 */ /* 0x000fe200018f0c09 */
[----:B0-----:R-:W-:-:S04]  /*22b0*/  IMAD.U32 R24, R152, 0x10000, RZ ;  /* 0x0001000098187824 */ /* 0x001fc800078e00ff */
[----:B------:R-:W-:-:S04]  /*22c0*/  FMUL R25, R24, R155 ;  /* 0x0000009b18197220 */ /* 0x000fc80000400000 */
[----:B------:R-:W-:-:S05]  /*22d0*/  FFMA R25, R26, R154, R25 ;  /* 0x0000009a1a197223 */ /* 0x000fca0000000019 */
[----:B------:R-:W-:-:S05]  /*22e0*/  F2FP.BF16.F32.PACK_AB R25, RZ, R25 ;  /* 0x00000019ff19723e */ /* 0x000fca00000010ff */
[----:B------:R2:W-:Y:S01]  /*22f0*/  @P0 STG.E.U16 desc[UR36][R10.64], R25 ;  /* 0x000000190a000986 */ /* 0x0005e2000c101524 */
[----:B------:R-:W-:Y:S05]  /*2300*/  @!P1 BRA `(.L_x_39) ;  /* 0x0000000000049947 */ /* 0x000fea0003800000 */
[----:B------:R0:W5:Y:S02]  /*2310*/  LDG.E.LTC128B.U16 R152, desc[UR36][R8.64+0x2] ;  /* 0x0000022408987981 */ /* 0x000164000c1e1520 */
.L_x_39:
[----:B------:R-:W-:Y:S05]  /*2320*/  BSYNC B1 ;  /* 0x0000000000017941 */ /* 0x000fea0003800000 */
.L_x_38:
[----:B-----5:R-:W-:Y:S01]  /*2330*/  IMAD.U32 R12, R152, 0x10000, RZ ;  /* 0x00010000980c7824 */ /* 0x020fe200078e00ff */
[----:B------:R-:W-:Y:S01]  /*2340*/  ISETP.GT.AND P0, PT, R3, 0x8, PT ;  /* 0x000000080300780c */ /* 0x000fe20003f04270 */
[----:B------:R-:W-:Y:S02]  /*2350*/  BSSY B1, `(.L_x_40) ;  /* 0x0000008000017945 */ /* 0x000fe40003800000 */
[----:B------:R-:W-:Y:S01]  /*2360*/  FMUL R12, R12, R155 ;  /* 0x0000009b0c0c7220 */ /* 0x000fe20000400000 */
[----:B------:R-:W-:-:S03]  /*2370*/  ISETP.GT.AND P2, PT, R0, RZ, P0 ;  /* 0x000000ff0000720c */ /* 0x000fc60000744270 */
[----:B------:R-:W-:-:S05]  /*2380*/  FFMA R12, R27, R154, R12 ;  /* 0x0000009a1b0c7223 */ /* 0x000fca000000000c */
[----:B------:R-:W-:-:S05]  /*2390*/  F2FP.BF16.F32.PACK_AB R12, RZ, R12 ;  /* 0x0000000cff0c723e */ /* 0x000fca00000010ff */
[----:B------:R3:W-:Y:S01]  /*23a0*/  @P1 STG.E.U16 desc[UR36][R10.64+0x2], R12 ;  /* 0x0000020c0a001986 */ /* 0x0007e2000c101524 */
[----:B------:R-:W-:Y:S05]  /*23b0*/  @!P2 BRA `(.L_x_41) ;  /* 0x000000000004a947 */ /* 0x000fea0003800000 */
[----:B------:R4:W5:Y:S02]  /*23c0*/  LDG.E.LTC128B.U16 R152, desc[UR36][R6.64+0x10] ;  /* 0x0000102406987981 */ /* 0x000964000c1e1520 */
.L_x_41:
[----:B------:R-:W-:Y:S05]  /*23d0*/  BSYNC B1 ;  /* 0x0000000000017941 */ /* 0x000fea0003800000 */
.L_x_40:
[----:B---3-5:R-:W-:Y:S01]  /*23e0*/  IMAD.U32 R12, R152, 0x10000, RZ ;  /* 0x00010000980c7824 */ /* 0x028fe200078e00ff */
        /* <DEDUP_REMOVED lines=9> */
.L_x_43:
[----:B------:R-:W-:Y:S05]  /*2480*/  BSYNC B1 ;  /* 0x0000000000017941 */ /* 0x000fea0003800000 */
.L_x_42:
[----:B-----5:R-:W-:Y:S01]  /*2490*/  IMAD.U32 R12, R152, 0x10000, RZ ;  /* 0x00010000980c7824 */ /* 0x020fe200078e00ff */
[----:B------:R-:W-:Y:S01]  /*24a0*/  ISETP.GT.AND P0, PT, R0, 0x8, P0 ;  /* 0x000000080000780c */ /* 0x000fe20000704270 */
[----:B------:R-:W-:Y:S02]  /*24b0*/  BSSY B1, `(.L_x_44) ;  /* 0x0000007000017945 */ /* 0x000fe40003800000 */
[----:B------:R-:W-:-:S04]  /*24c0*/  FMUL R12, R12, R155 ;  /* 0x0000009b0c0c7220 */ /* 0x000fc80000400000 */
[----:B------:R-:W-:-:S05]  /*24d0*/  FFMA R12, R29, R154, R12 ;  /* 0x0000009a1d0c7223 */ /* 0x000fca000000000c */
[----:B------:R-:W-:-:S05]  /*24e0*/  F2FP.BF16.F32.PACK_AB R12, RZ, R12 ;  /* 0x0000000cff0c723e */ /* 0x000fca00000010ff */
[----:B------:R0:W-:Y:S01]  /*24f0*/  @P3 STG.E.U16 desc[UR36][R4.64+0x12], R12 ;  /* 0x0000120c04003986 */ /* 0x0001e2000c101524 */
[----:B------:R-:W-:Y:S05]  /*2500*/  @!P0 BRA `(.L_x_45) ;  /* 0x0000000000048947 */ /* 0x000fea0003800000 */
[----:B------:R0:W5:Y:S02]  /*2510*/  LDG.E.LTC128B.U16 R152, desc[UR36][R8.64+0x10] ;  /* 0x0000102408987981 */ /* 0x000164000c1e1520 */
.L_x_45:
[----:B------:R-:W-:Y:S05]  /*2520*/  BSYNC B1 ;  /* 0x0000000000017941 */ /* 0x000fea0003800000 */
.L_x_44:
[----:B0----5:R-:W-:Y:S01]  /*2530*/  IMAD.U32 R12, R152, 0x10000, RZ ;  /* 0x00010000980c7824 */ /* 0x021fe200078e00ff */
[----:B------:R-:W-:Y:S01]  /*2540*/  ISETP.GT.AND P1, PT, R0, 0x8, P1 ;  /* 0x000000080000780c */ /* 0x000fe20000f24270 */
[----:B------:R-:W-:Y:S02]  /*2550*/  BSSY B1, `(.L_x_46) ;  /* 0x0000007000017945 */ /* 0x000fe40003800000 */
[----:B---3--:R-:W-:-:S04]  /*2560*/  FMUL R13, R12, R155 ;  /* 0x0000009b0c0d7220 */ /* 0x008fc80000400000 */
[----:B------:R-:W-:-:S05]  /*2570*/  FFMA R13, R30, R154, R13 ;  /* 0x0000009a1e0d7223 */ /* 0x000fca000000000d */
[----:B------:R-:W-:-:S05]  /*2580*/  F2FP.BF16.F32.PACK_AB R13, RZ, R13 ;  /* 0x0000000dff0d723e */ /* 0x000fca00000010ff */
[----:B------:R0:W-:Y:S01]  /*2590*/  @P0 STG.E.U16 desc[UR36][R10.64+0x10], R13 ;  /* 0x0000100d0a000986 */ /* 0x0001e2000c101524 */
[----:B------:R-:W-:Y:S05]  /*25a0*/  @!P1 BRA `(.L_x_47) ;  /* 0x0000000000049947 */ /* 0x000fea0003800000 */
[----:B------:R3:W5:Y:S02]  /*25b0*/  LDG.E.LTC128B.U16 R152, desc[UR36][R8.64+0x12] ;  /* 0x0000122408987981 */ /* 0x000764000c1e1520 */
.L_x_47:
[----:B------:R-:W-:Y:S05]  /*25c0*/  BSYNC B1 ;  /* 0x0000000000017941 */ /* 0x000fea0003800000 */
.L_x_46:
        /* <DEDUP_REMOVED lines=10> */
.L_x_49:
[----:B------:R-:W-:Y:S05]  /*2670*/  BSYNC B1 ;  /* 0x0000000000017941 */ /* 0x000fea0003800000 */
.L_x_48:
[----:B0----5:R-:W-:Y:S01]  /*2680*/  IMAD.U32 R12, R152, 0x10000, RZ ;  /* 0x00010000980c7824 */ /* 0x021fe200078e00ff */
        /* <DEDUP_REMOVED lines=9> */
.L_x_51:
[----:B------:R-:W-:Y:S05]  /*2720*/  BSYNC B1 ;  /* 0x0000000000017941 */ /* 0x000fea0003800000 */
.L_x_50:
        /* <DEDUP_REMOVED lines=9> */
.L_x_53:
[----:B------:R-:W-:Y:S05]  /*27c0*/  BSYNC B1 ;  /* 0x0000000000017941 */ /* 0x000fea0003800000 */
.L_x_52:
[----:B0----5:R-:W-:Y:S01]  /*27d0*/  IMAD.U32 R12, R152, 0x10000, RZ ;  /* 0x00010000980c7824 */ /* 0x021fe200078e00ff */
        /* <DEDUP_REMOVED lines=8> */
.L_x_55:
[----:B------:R-:W-:Y:S05]  /*2860*/  BSYNC B1 ;  /* 0x0000000000017941 */ /* 0x000fea0003800000 */
.L_x_54:
        /* <DEDUP_REMOVED lines=10> */
.L_x_57:
[----:B------:R-:W-:Y:S05]  /*2910*/  BSYNC B1 ;  /* 0x0000000000017941 */ /* 0x000fea0003800000 */
.L_x_56:
        /* <DEDUP_REMOVED lines=10> */
.L_x_59:
[----:B------:R-:W-:Y:S05]  /*29c0*/  BSYNC B1 ;  /* 0x0000000000017941 */ /* 0x000fea0003800000 */
.L_x_58:
        /* <DEDUP_REMOVED lines=9> */
.L_x_61:
[----:B------:R-:W-:Y:S05]  /*2a60*/  BSYNC B1 ;  /* 0x0000000000017941 */ /* 0x000fea0003800000 */
.L_x_60:
        /* <DEDUP_REMOVED lines=9> */
.L_x_63:
[----:B------:R-:W-:Y:S05]  /*2b00*/  BSYNC B1 ;  /* 0x0000000000017941 */ /* 0x000fea0003800000 */
.L_x_62:
        /* <DEDUP_REMOVED lines=10> */
.L_x_65:
[----:B------:R-:W-:Y:S05]  /*2bb0*/  BSYNC B1 ;  /* 0x0000000000017941 */ /* 0x000fea0003800000 */
.L_x_64:
        /* <DEDUP_REMOVED lines=10> */
.L_x_67:
[----:B------:R-:W-:Y:S05]  /*2c60*/  BSYNC B1 ;  /* 0x0000000000017941 */ /* 0x000fea0003800000 */
.L_x_66:
        /* <DEDUP_REMOVED lines=9> */
.L_x_69:
[----:B------:R-:W-:Y:S05]  /*2d00*/  BSYNC B1 ;  /* 0x0000000000017941 */ /* 0x000fea0003800000 */
.L_x_68:
        /* <DEDUP_REMOVED lines=9> */
.L_x_71:
[----:B------:R-:W-:Y:S05]  /*2da0*/  BSYNC B1 ;  /* 0x0000000000017941 */ /* 0x000fea0003800000 */
.L_x_70:
        /* <DEDUP_REMOVED lines=10> */
.L_x_73:
[----:B------:R-:W-:Y:S05]  /*2e50*/  BSYNC B1 ;  /* 0x0000000000017941 */ /* 0x000fea0003800000 */
.L_x_72:
        /* <DEDUP_REMOVED lines=10> */
.L_x_75:
[----:B------:R-:W-:Y:S05]  /*2f00*/  BSYNC B1 ;  /* 0x0000000000017941 */ /* 0x000fea0003800000 */
.L_x_74:
        /* <DEDUP_REMOVED lines=9> */
.L_x_77:
[----:B------:R-:W-:Y:S05]  /*2fa0*/  BSYNC B1 ;  /* 0x0000000000017941 */ /* 0x000fea0003800000 */
.L_x_76:
        /* <DEDUP_REMOVED lines=9> */
.L_x_79:
[----:B------:R-:W-:Y:S05]  /*3040*/  BSYNC B1 ;  /* 0x0000000000017941 */ /* 0x000fea0003800000 */
.L_x_78:
        /* <DEDUP_REMOVED lines=10> */
.L_x_81:
[----:B------:R-:W-:Y:S05]  /*30f0*/  BSYNC B1 ;  /* 0x0000000000017941 */ /* 0x000fea0003800000 */
.L_x_80:
        /* <DEDUP_REMOVED lines=10> */
.L_x_83:
[----:B------:R-:W-:Y:S05]  /*31a0*/  BSYNC B1 ;  /* 0x0000000000017941 */ /* 0x000fea0003800000 */
.L_x_82:
        /* <DEDUP_REMOVED lines=9> */
.L_x_85:
[----:B------:R-:W-:Y:S05]  /*3240*/  BSYNC B1 ;  /* 0x0000000000017941 */ /* 0x000fea0003800000 */
.L_x_84:
        /* <DEDUP_REMOVED lines=9> */
.L_x_87:
[----:B------:R-:W-:Y:S05]  /*32e0*/  BSYNC B1 ;  /* 0x0000000000017941 */ /* 0x000fea0003800000 */
.L_x_86:
        /* <DEDUP_REMOVED lines=10> */
.L_x_89:
[----:B------:R-:W-:Y:S05]  /*3390*/  BSYNC B1 ;  /* 0x0000000000017941 */ /* 0x000fea0003800000 */
.L_x_88:
        /* <DEDUP_REMOVED lines=10> */
.L_x_91:
[----:B------:R-:W-:Y:S05]  /*3440*/  BSYNC B1 ;  /* 0x0000000000017941 */ /* 0x000fea0003800000 */
.L_x_90:
        /* <DEDUP_REMOVED lines=9> */
.L_x_93:
[----:B------:R-:W-:Y:S05]  /*34e0*/  BSYNC B1 ;  /* 0x0000000000017941 */ /* 0x000fea0003800000 */
.L_x_92:
        /* <DEDUP_REMOVED lines=9> */
.L_x_95:
[----:B------:R-:W-:Y:S05]  /*3580*/  BSYNC B1 ;  /* 0x0000000000017941 */ /* 0x000fea0003800000 */
.L_x_94:
        /* <DEDUP_REMOVED lines=10> */
.L_x_97:
[----:B------:R-:W-:Y:S05]  /*3630*/  BSYNC B1 ;  /* 0x0000000000017941 */ /* 0x000fea0003800000 */
.L_x_96:
        /* <DEDUP_REMOVED lines=10> */
.L_x_99:
[----:B------:R-:W-:Y:S05]  /*36e0*/  BSYNC B1 ;  /* 0x0000000000017941 */ /* 0x000fea0003800000 */
.L_x_98:
        /* <DEDUP_REMOVED lines=9> */
.L_x_101:
[----:B------:R-:W-:Y:S05]  /*3780*/  BSYNC B1 ;  /* 0x0000000000017941 */ /* 0x000fea0003800000 */
.L_x_100:
        /* <DEDUP_REMOVED lines=9> */
.L_x_103:
[----:B------:R-:W-:Y:S05]  /*3820*/  BSYNC B1 ;  /* 0x0000000000017941 */ /* 0x000fea0003800000 */
.L_x_102:
        /* <DEDUP_REMOVED lines=10> */
.L_x_105:
[----:B------:R-:W-:Y:S05]  /*38d0*/  BSYNC B1 ;  /* 0x0000000000017941 */ /* 0x000fea0003800000 */
.L_x_104:
        /* <DEDUP_REMOVED lines=10> */
.L_x_107:
[----:B------:R-:W-:Y:S05]  /*3980*/  BSYNC B1 ;  /* 0x0000000000017941 */ /* 0x000fea0003800000 */
.L_x_106:
        /* <DEDUP_REMOVED lines=9> */
.L_x_109:
[----:B------:R-:W-:Y:S05]  /*3a20*/  BSYNC B1 ;  /* 0x0000000000017941 */ /* 0x000fea0003800000 */
.L_x_108:
        /* <DEDUP_REMOVED lines=9> */
.L_x_111:
[----:B------:R-:W-:Y:S05]  /*3ac0*/  BSYNC B1 ;  /* 0x0000000000017941 */ /* 0x000fea0003800000 */
.L_x_110:
        /* <DEDUP_REMOVED lines=10> */
.L_x_113:
[----:B------:R-:W-:Y:S05]  /*3b70*/  BSYNC B1 ;  /* 0x0000000000017941 */ /* 0x000fea0003800000 */
.L_x_112:
        /* <DEDUP_REMOVED lines=10> */
.L_x_115:
[----:B------:R-:W-:Y:S05]  /*3c20*/  BSYNC B1 ;  /* 0x0000000000017941 */ /* 0x000fea0003800000 */
.L_x_114:
        /* <DEDUP_REMOVED lines=9> */
.L_x_117:
[----:B------:R-:W-:Y:S05]  /*3cc0*/  BSYNC B1 ;  /* 0x0000000000017941 */ /* 0x000fea0003800000 */
.L_x_116:
        /* <DEDUP_REMOVED lines=9> */
.L_x_119:
[----:B------:R-:W-:Y:S05]  /*3d60*/  BSYNC B1 ;  /* 0x0000000000017941 */ /* 0x000fea0003800000 */
.L_x_118:
        /* <DEDUP_REMOVED lines=10> */
.L_x_121:
[----:B------:R-:W-:Y:S05]  /*3e10*/  BSYNC B1 ;  /* 0x0000000000017941 */ /* 0x000fea0003800000 */
.L_x_120:
        /* <DEDUP_REMOVED lines=10> */
.L_x_123:
[----:B------:R-:W-:Y:S05]  /*3ec0*/  BSYNC B1 ;  /* 0x0000000000017941 */ /* 0x000fea0003800000 */
.L_x_122:
        /* <DEDUP_REMOVED lines=9> */
.L_x_125:
[----:B------:R-:W-:Y:S05]  /*3f60*/  BSYNC B1 ;  /* 0x0000000000017941 */ /* 0x000fea0003800000 */
.L_x_124:
        /* <DEDUP_REMOVED lines=9> */
.L_x_127:
[----:B------:R-:W-:Y:S05]  /*4000*/  BSYNC B1 ;  /* 0x0000000000017941 */ /* 0x000fea0003800000 */
.L_x_126:
        /* <DEDUP_REMOVED lines=10> */
.L_x_129:
[----:B------:R-:W-:Y:S05]  /*40b0*/  BSYNC B1 ;  /* 0x0000000000017941 */ /* 0x000fea0003800000 */
.L_x_128:
        /* <DEDUP_REMOVED lines=10> */
.L_x_131:
[----:B------:R-:W-:Y:S05]  /*4160*/  BSYNC B1 ;  /* 0x0000000000017941 */ /* 0x000fea0003800000 */
.L_x_130:
        /* <DEDUP_REMOVED lines=9> */
.L_x_133:
[----:B------:R-:W-:Y:S05]  /*4200*/  BSYNC B1 ;  /* 0x0000000000017941 */ /* 0x000fea0003800000 */
.L_x_132:
        /* <DEDUP_REMOVED lines=9> */
.L_x_135:
[----:B------:R-:W-:Y:S05]  /*42a0*/  BSYNC B1 ;  /* 0x0000000000017941 */ /* 0x000fea0003800000 */
.L_x_134:
        /* <DEDUP_REMOVED lines=10> */
.L_x_137:
[----:B------:R-:W-:Y:S05]  /*4350*/  BSYNC B1 ;  /* 0x0000000000017941 */ /* 0x000fea0003800000 */
.L_x_136:
        /* <DEDUP_REMOVED lines=10> */
.L_x_139:
[----:B------:R-:W-:Y:S05]  /*4400*/  BSYNC B1 ;  /* 0x0000000000017941 */ /* 0x000fea0003800000 */
.L_x_138:
        /* <DEDUP_REMOVED lines=9> */
.L_x_141:
[----:B------:R-:W-:Y:S05]  /*44a0*/  BSYNC B1 ;  /* 0x0000000000017941 */ /* 0x000fea0003800000 */
.L_x_140:
        /* <DEDUP_REMOVED lines=9> */
.L_x_143:
[----:B------:R-:W-:Y:S05]  /*4540*/  BSYNC B1 ;  /* 0x0000000000017941 */ /* 0x000fea0003800000 */
.L_x_142:
        /* <DEDUP_REMOVED lines=10> */
.L_x_145:
[----:B------:R-:W-:Y:S05]  /*45f0*/  BSYNC B1 ;  /* 0x0000000000017941 */ /* 0x000fea0003800000 */
.L_x_144:
        /* <DEDUP_REMOVED lines=10> */
.L_x_147:
[----:B------:R-:W-:Y:S05]  /*46a0*/  BSYNC B1 ;  /* 0x0000000000017941 */ /* 0x000fea0003800000 */
.L_x_146:
        /* <DEDUP_REMOVED lines=9> */
.L_x_149:
[----:B------:R-:W-:Y:S05]  /*4740*/  BSYNC B1 ;  /* 0x0000000000017941 */ /* 0x000fea0003800000 */
.L_x_148:
        /* <DEDUP_REMOVED lines=9> */
.L_x_151:
[----:B------:R-:W-:Y:S05]  /*47e0*/  BSYNC B1 ;  /* 0x0000000000017941 */ /* 0x000fea0003800000 */
.L_x_150:
        /* <DEDUP_REMOVED lines=10> */
.L_x_153:
[----:B------:R-:W-:Y:S05]  /*4890*/  BSYNC B1 ;  /* 0x0000000000017941 */ /* 0x000fea0003800000 */
.L_x_152:
        /* <DEDUP_REMOVED lines=10> */
.L_x_155:
[----:B------:R-:W-:Y:S05]  /*4940*/  BSYNC B1 ;  /* 0x0000000000017941 */ /* 0x000fea0003800000 */
.L_x_154:
        /* <DEDUP_REMOVED lines=9> */
.L_x_157:
[----:B------:R-:W-:Y:S05]  /*49e0*/  BSYNC B1 ;  /* 0x0000000000017941 */ /* 0x000fea0003800000 */
.L_x_156:
        /* <DEDUP_REMOVED lines=9> */
.L_x_159:
[----:B------:R-:W-:Y:S05]  /*4a80*/  BSYNC B1 ;  /* 0x0000000000017941 */ /* 0x000fea0003800000 */
.L_x_158:
        /* <DEDUP_REMOVED lines=10> */
.L_x_161:
[----:B------:R-:W-:Y:S05]  /*4b30*/  BSYNC B1 ;  /* 0x0000000000017941 */ /* 0x000fea0003800000 */
.L_x_160:
        /* <DEDUP_REMOVED lines=10> */
.L_x_163:
[----:B------:R-:W-:Y:S05]  /*4be0*/  BSYNC B1 ;  /* 0x0000000000017941 */ /* 0x000fea0003800000 */
.L_x_162:
        /* <DEDUP_REMOVED lines=9> */
.L_x_165:
[----:B------:R-:W-:Y:S05]  /*4c80*/  BSYNC B1 ;  /* 0x0000000000017941 */ /* 0x000fea0003800000 */
.L_x_164:
        /* <DEDUP_REMOVED lines=9> */
.L_x_167:
[----:B------:R-:W-:Y:S05]  /*4d20*/  BSYNC B1 ;  /* 0x0000000000017941 */ /* 0x000fea0003800000 */
.L_x_166:
        /* <DEDUP_REMOVED lines=10> */
.L_x_169:
[----:B------:R-:W-:Y:S05]  /*4dd0*/  BSYNC B1 ;  /* 0x0000000000017941 */ /* 0x000fea0003800000 */
.L_x_168:
        /* <DEDUP_REMOVED lines=10> */
.L_x_171:
[----:B------:R-:W-:Y:S05]  /*4e80*/  BSYNC B1 ;  /* 0x0000000000017941 */ /* 0x000fea0003800000 */
.L_x_170:
        /* <DEDUP_REMOVED lines=9> */
.L_x_173:
[----:B------:R-:W-:Y:S05]  /*4f20*/  BSYNC B1 ;  /* 0x0000000000017941 */ /* 0x000fea0003800000 */
.L_x_172:
        /* <DEDUP_REMOVED lines=9> */
.L_x_175:
[----:B------:R-:W-:Y:S05]  /*4fc0*/  BSYNC B1 ;  /* 0x0000000000017941 */ /* 0x000fea0003800000 */
.L_x_174:
        /* <DEDUP_REMOVED lines=10> */
.L_x_177:
[----:B------:R-:W-:Y:S05]  /*5070*/  BSYNC B1 ;  /* 0x0000000000017941 */ /* 0x000fea0003800000 */
.L_x_176:
        /* <DEDUP_REMOVED lines=10> */
.L_x_179:
[----:B------:R-:W-:Y:S05]  /*5120*/  BSYNC B1 ;  /* 0x0000000000017941 */ /* 0x000fea0003800000 */
.L_x_178:
        /* <DEDUP_REMOVED lines=9> */
.L_x_181:
[----:B------:R-:W-:Y:S05]  /*51c0*/  BSYNC B1 ;  /* 0x0000000000017941 */ /* 0x000fea0003800000 */
.L_x_180:
        /* <DEDUP_REMOVED lines=9> */
.L_x_183:
[----:B------:R-:W-:Y:S05]  /*5260*/  BSYNC B1 ;  /* 0x0000000000017941 */ /* 0x000fea0003800000 */
.L_x_182:
        /* <DEDUP_REMOVED lines=10> */
.L_x_185:
[----:B------:R-:W-:Y:S05]  /*5310*/  BSYNC B1 ;  /* 0x0000000000017941 */ /* 0x000fea0003800000 */
.L_x_184:
        /* <DEDUP_REMOVED lines=10> */
.L_x_187:
[----:B------:R-:W-:Y:S05]  /*53c0*/  BSYNC B1 ;  /* 0x0000000000017941 */ /* 0x000fea0003800000 */
.L_x_186:
        /* <DEDUP_REMOVED lines=9> */
.L_x_189:
[----:B------:R-:W-:Y:S05]  /*5460*/  BSYNC B1 ;  /* 0x0000000000017941 */ /* 0x000fea0003800000 */
.L_x_188:
        /* <DEDUP_REMOVED lines=9> */
.L_x_191:
[----:B------:R-:W-:Y:S05]  /*5500*/  BSYNC B1 ;  /* 0x0000000000017941 */ /* 0x000fea0003800000 */
.L_x_190:
        /* <DEDUP_REMOVED lines=10> */
.L_x_193:
[----:B------:R-:W-:Y:S05]  /*55b0*/  BSYNC B1 ;  /* 0x0000000000017941 */ /* 0x000fea0003800000 */
.L_x_192:
        /* <DEDUP_REMOVED lines=10> */
.L_x_195:
[----:B------:R-:W-:Y:S05]  /*5660*/  BSYNC B1 ;  /* 0x0000000000017941 */ /* 0x000fea0003800000 */
.L_x_194:
        /* <DEDUP_REMOVED lines=9> */
.L_x_197:
[----:B------:R-:W-:Y:S05]  /*5700*/  BSYNC B1 ;  /* 0x0000000000017941 */ /* 0x000fea0003800000 */
.L_x_196:
        /* <DEDUP_REMOVED lines=9> */
.L_x_199:
[----:B------:R-:W-:Y:S05]  /*57a0*/  BSYNC B1 ;  /* 0x0000000000017941 */ /* 0x000fea0003800000 */
.L_x_198:
        /* <DEDUP_REMOVED lines=10> */
.L_x_201:
[----:B------:R-:W-:Y:S05]  /*5850*/  BSYNC B1 ;  /* 0x0000000000017941 */ /* 0x000fea0003800000 */
.L_x_200:
        /* <DEDUP_REMOVED lines=10> */
.L_x_203:
[----:B------:R-:W-:Y:S05]  /*5900*/  BSYNC B1 ;  /* 0x0000000000017941 */ /* 0x000fea0003800000 */
.L_x_202:
        /* <DEDUP_REMOVED lines=9> */
.L_x_205:
[----:B------:R-:W-:Y:S05]  /*59a0*/  BSYNC B1 ;  /* 0x0000000000017941 */ /* 0x000fea0003800000 */
.L_x_204:
        /* <DEDUP_REMOVED lines=9> */
.L_x_207:
[----:B------:R-:W-:Y:S05]  /*5a40*/  BSYNC B1 ;  /* 0x0000000000017941 */ /* 0x000fea0003800000 */
.L_x_206:
        /* <DEDUP_REMOVED lines=10> */
.L_x_209:
[----:B------:R-:W-:Y:S05]  /*5af0*/  BSYNC B1 ;  /* 0x0000000000017941 */ /* 0x000fea0003800000 */
.L_x_208:
        /* <DEDUP_REMOVED lines=10> */
.L_x_211:
[----:B------:R-:W-:Y:S05]  /*5ba0*/  BSYNC B1 ;  /* 0x0000000000017941 */ /* 0x000fea0003800000 */
.L_x_210:
        /* <DEDUP_REMOVED lines=9> */
.L_x_213:
[----:B------:R-:W-:Y:S05]  /*5c40*/  BSYNC B1 ;  /* 0x0000000000017941 */ /* 0x000fea0003800000 */
.L_x_212:
        /* <DEDUP_REMOVED lines=9> */
.L_x_215:
[----:B------:R-:W-:Y:S05]  /*5ce0*/  BSYNC B1 ;  /* 0x0000000000017941 */ /* 0x000fea0003800000 */
.L_x_214:
        /* <DEDUP_REMOVED lines=10> */
.L_x_217:
[----:B------:R-:W-:Y:S05]  /*5d90*/  BSYNC B1 ;  /* 0x0000000000017941 */ /* 0x000fea0003800000 */
.L_x_216:
        /* <DEDUP_REMOVED lines=10> */
.L_x_219:
[----:B------:R-:W-:Y:S05]  /*5e40*/  BSYNC B1 ;  /* 0x0000000000017941 */ /* 0x000fea0003800000 */
.L_x_218:
        /* <DEDUP_REMOVED lines=9> */
.L_x_221:
[----:B------:R-:W-:Y:S05]  /*5ee0*/  BSYNC B1 ;  /* 0x0000000000017941 */ /* 0x000fea0003800000 */
.L_x_220:
        /* <DEDUP_REMOVED lines=9> */
.L_x_223:
[----:B------:R-:W-:Y:S05]  /*5f80*/  BSYNC B1 ;  /* 0x0000000000017941 */ /* 0x000fea0003800000 */
.L_x_222:
        /* <DEDUP_REMOVED lines=10> */
.L_x_225:
[----:B------:R-:W-:Y:S05]  /*6030*/  BSYNC B1 ;  /* 0x0000000000017941 */ /* 0x000fea0003800000 */
.L_x_224:
        /* <DEDUP_REMOVED lines=10> */
.L_x_227:
[----:B------:R-:W-:Y:S05]  /*60e0*/  BSYNC B1 ;  /* 0x0000000000017941 */ /* 0x000fea0003800000 */
.L_x_226:
        /* <DEDUP_REMOVED lines=9> */
.L_x_229:
[----:B------:R-:W-:Y:S05]  /*6180*/  BSYNC B1 ;  /* 0x0000000000017941 */ /* 0x000fea0003800000 */
.L_x_228:
        /* <DEDUP_REMOVED lines=9> */
.L_x_231:
[----:B------:R-:W-:Y:S05]  /*6220*/  BSYNC B1 ;  /* 0x0000000000017941 */ /* 0x000fea0003800000 */
.L_x_230:
        /* <DEDUP_REMOVED lines=10> */
.L_x_233:
[----:B------:R-:W-:Y:S05]  /*62d0*/  BSYNC B1 ;  /* 0x0000000000017941 */ /* 0x000fea0003800000 */
.L_x_232:
        /* <DEDUP_REMOVED lines=10> */
.L_x_235:
[----:B------:R-:W-:Y:S05]  /*6380*/  BSYNC B1 ;  /* 0x0000000000017941 */ /* 0x000fea0003800000 */
.L_x_234:
        /* <DEDUP_REMOVED lines=9> */
.L_x_237:
[----:B------:R-:W-:Y:S05]  /*6420*/  BSYNC B1 ;  /* 0x0000000000017941 */ /* 0x000fea0003800000 */
.L_x_236:
        /* <DEDUP_REMOVED lines=9> */
.L_x_239:
[----:B------:R-:W-:Y:S05]  /*64c0*/  BSYNC B1 ;  /* 0x0000000000017941 */ /* 0x000fea0003800000 */
.L_x_238:
        /* <DEDUP_REMOVED lines=10> */
.L_x_241:
[----:B------:R-:W-:Y:S05]  /*6570*/  BSYNC B1 ;  /* 0x0000000000017941 */ /* 0x000fea0003800000 */
.L_x_240:
        /* <DEDUP_REMOVED lines=10> */
.L_x_243:
[----:B------:R-:W-:Y:S05]  /*6620*/  BSYNC B1 ;  /* 0x0000000000017941 */ /* 0x000fea0003800000 */
.L_x_242:
        /* <DEDUP_REMOVED lines=9> */
.L_x_245:
[----:B------:R-:W-:Y:S05]  /*66c0*/  BSYNC B1 ;  /* 0x0000000000017941 */ /* 0x000fea0003800000 */
.L_x_244:
        /* <DEDUP_REMOVED lines=9> */
.L_x_247:
[----:B------:R-:W-:Y:S05]  /*6760*/  BSYNC B1 ;  /* 0x0000000000017941 */ /* 0x000fea0003800000 */
.L_x_246:
        /* <DEDUP_REMOVED lines=10> */
.L_x_249:
[----:B------:R-:W-:Y:S05]  /*6810*/  BSYNC B1 ;  /* 0x0000000000017941 */ /* 0x000fea0003800000 */
.L_x_248:
        /* <DEDUP_REMOVED lines=10> */
.L_x_251:
[----:B------:R-:W-:Y:S05]  /*68c0*/  BSYNC B1 ;  /* 0x0000000000017941 */ /* 0x000fea0003800000 */
.L_x_250:
        /* <DEDUP_REMOVED lines=9> */
.L_x_253:
[----:B------:R-:W-:Y:S05]  /*6960*/  BSYNC B1 ;  /* 0x0000000000017941 */ /* 0x000fea0003800000 */
.L_x_252:
        /* <DEDUP_REMOVED lines=9> */
.L_x_255:
[----:B------:R-:W-:Y:S05]  /*6a00*/  BSYNC B1 ;  /* 0x0000000000017941 */ /* 0x000fea0003800000 */
.L_x_254:
        /* <DEDUP_REMOVED lines=10> */
.L_x_257:
[----:B------:R-:W-:Y:S05]  /*6ab0*/  BSYNC B1 ;  /* 0x0000000000017941 */ /* 0x000fea0003800000 */
.L_x_256:
        /* <DEDUP_REMOVED lines=10> */
.L_x_259:
[----:B------:R-:W-:Y:S05]  /*6b60*/  BSYNC B1 ;  /* 0x0000000000017941 */ /* 0x000fea0003800000 */
.L_x_258:
        /* <DEDUP_REMOVED lines=9> */
.L_x_261:
[----:B------:R-:W-:Y:S05]  /*6c00*/  BSYNC B1 ;  /* 0x0000000000017941 */ /* 0x000fea0003800000 */
.L_x_260:
        /* <DEDUP_REMOVED lines=9> */
.L_x_263:
[----:B------:R-:W-:Y:S05]  /*6ca0*/  BSYNC B1 ;  /* 0x0000000000017941 */ /* 0x000fea0003800000 */
.L_x_262:
        /* <DEDUP_REMOVED lines=10> */
.L_x_265:
[----:B------:R-:W-:Y:S05]  /*6d50*/  BSYNC B1 ;  /* 0x0000000000017941 */ /* 0x000fea0003800000 */
.L_x_264:
        /* <DEDUP_REMOVED lines=10> */
.L_x_267:
[----:B------:R-:W-:Y:S05]  /*6e00*/  BSYNC B1 ;  /* 0x0000000000017941 */ /* 0x000fea0003800000 */
.L_x_266:
        /* <DEDUP_REMOVED lines=9> */
.L_x_269:
[----:B------:R-:W-:Y:S05]  /*6ea0*/  BSYNC B1 ;  /* 0x0000000000017941 */ /* 0x000fea0003800000 */
.L_x_268:
        /* <DEDUP_REMOVED lines=9> */
.L_x_271:
[----:B------:R-:W-:Y:S05]  /*6f40*/  BSYNC B1 ;  /* 0x0000000000017941 */ /* 0x000fea0003800000 */
.L_x_270:
        /* <DEDUP_REMOVED lines=10> */
.L_x_273:
[----:B------:R-:W-:Y:S05]  /*6ff0*/  BSYNC B1 ;  /* 0x0000000000017941 */ /* 0x000fea0003800000 */
.L_x_272:
        /* <DEDUP_REMOVED lines=10> */
.L_x_275:
[----:B------:R-:W-:Y:S05]  /*70a0*/  BSYNC B1 ;  /* 0x0000000000017941 */ /* 0x000fea0003800000 */
.L_x_274:
        /* <DEDUP_REMOVED lines=9> */
.L_x_277:
[----:B------:R-:W-:Y:S05]  /*7140*/  BSYNC B1 ;  /* 0x0000000000017941 */ /* 0x000fea0003800000 */
.L_x_276:
        /* <DEDUP_REMOVED lines=9> */
.L_x_279:
[----:B------:R-:W-:Y:S05]  /*71e0*/  BSYNC B1 ;  /* 0x0000000000017941 */ /* 0x000fea0003800000 */
.L_x_278:
        /* <DEDUP_REMOVED lines=10> */
.L_x_281:
[----:B------:R-:W-:Y:S05]  /*7290*/  BSYNC B1 ;  /* 0x0000000000017941 */ /* 0x000fea0003800000 */
.L_x_280:
        /* <DEDUP_REMOVED lines=10> */
.L_x_283:
[----:B------:R-:W-:Y:S05]  /*7340*/  BSYNC B1 ;  /* 0x0000000000017941 */ /* 0x000fea0003800000 */
.L_x_282:
[----:B01--45:R-:W-:Y:S01]  /*7350*/  IMAD.U32 R6, R152, 0x10000, RZ ;  /* 0x0001000098067824 */ /* 0x033fe200078e00ff */
        /* <DEDUP_REMOVED lines=8> */
.L_x_285:
[----:B------:R-:W-:Y:S05]  /*73e0*/  BSYNC B1 ;  /* 0x0000000000017941 */ /* 0x000fea0003800000 */
.L_x_284:
[----:B0-2--5:R-:W-:Y:S01]  /*73f0*/  IMAD.U32 R4, R152, 0x10000, RZ ;  /* 0x0001000098047824 */ /* 0x025fe200078e00ff */
[----:B------:R-:W-:Y:S01]  /*7400*/  ISETP.GT.AND P1, PT, R0, 0x8, P1 ;  /* 0x000000080000780c */ /* 0x000fe20000f24270 */
[----:B------:R-:W-:Y:S01]  /*7410*/  @P0 IMAD.MOV.U32 R5, RZ, RZ, R11 ;  /* 0x000000ffff050224 */ /* 0x000fe200078e000b */
[----:B------:R-:W-:Y:S01]  /*7420*/  BSSY B1, `(.L_x_286) ;  /* 0x0000008000017945 */ /* 0x000fe20003800000 */
[----:B------:R-:W-:Y:S01]  /*7430*/  FMUL R3, R4, R155 ;  /* 0x0000009b04037220 */ /* 0x000fe20000400000 */
[----:B------:R-:W-:-:S03]  /*7440*/  @P0 IMAD.MOV.U32 R4, RZ, RZ, R10 ;  /* 0x000000ffff040224 */ /* 0x000fc600078e000a */
[----:B------:R-:W-:-:S05]  /*7450*/  FFMA R3, R150, R154, R3 ;  /* 0x0000009a96037223 */ /* 0x000fca0000000003 */
[----:B------:R-:W-:-:S05]  /*7460*/  F2FP.BF16.F32.PACK_AB R3, RZ, R3 ;  /* 0x00000003ff03723e */ /* 0x000fca00000010ff */
[----:B------:R0:W-:Y:S01]  /*7470*/  @P0 STG.E.U16 desc[UR36][R4.64+0x1f0], R3 ;  /* 0x0001f00304000986 */ /* 0x0001e2000c101524 */
[----:B------:R-:W-:Y:S05]  /*7480*/  @!P1 BRA `(.L_x_287) ;  /* 0x0000000000049947 */ /* 0x000fea0003800000 */
[----:B------:R2:W5:Y:S02]  /*7490*/  LDG.E.LTC128B.U16 R152, desc[UR36][R8.64+0x1f2] ;  /* 0x0001f22408987981 */ /* 0x000564000c1e1520 */
.L_x_287:
[----:B------:R-:W-:Y:S05]  /*74a0*/  BSYNC B1 ;  /* 0x0000000000017941 */ /* 0x000fea0003800000 */
.L_x_286:
[----:B------:R-:W-:Y:S05]  /*74b0*/  @!P1 BRA `(.L_x_288) ;  /* 0x0000002400309947 */ /* 0x000fea0003800000 */
[----:B-----5:R-:W-:-:S04]  /*74c0*/  IMAD.U32 R152, R152, 0x10000, RZ ;  /* 0x0001000098987824 */ /* 0x020fc800078e00ff */
[----:B------:R-:W-:-:S04]  /*74d0*/  FMUL R152, R152, R155 ;  /* 0x0000009b98987220 */ /* 0x000fc80000400000 */
[----:B------:R-:W-:-:S05]  /*74e0*/  FFMA R152, R151, R154, R152 ;  /* 0x0000009a97987223 */ /* 0x000fca0000000098 */
[----:B------:R-:W-:-:S05]  /*74f0*/  F2FP.BF16.F32.PACK_AB R152, RZ, R152 ;  /* 0x00000098ff98723e */ /* 0x000fca00000010ff */
[----:B------:R4:W-:Y:S01]  /*7500*/  STG.E.U16 desc[UR36][R10.64+0x1f2], R152 ;  /* 0x0001f2980a007986 */ /* 0x0009e2000c101524 */
[----:B------:R-:W-:Y:S05]  /*7510*/  BRA `(.L_x_288) ;  /* 0x0000002400187947 */ /* 0x000fea0003800000 */
.L_x_35:
[----:B------:R-:W-:Y:S01]  /*7520*/  ISETP.GT.AND P2, PT, R3, 0x1, PT ;  /* 0x000000010300780c */ /* 0x000fe20003f44270 */
[----:B------:R-:W-:Y:S01]  /*7530*/  ULDC.64 UR4, c[0x0][0x5c0] ;  /* 0x0001700000047ab9 */ /* 0x000fe20000000a00 */
[-C--:B------:R-:W-:Y:S01]  /*7540*/  FMUL R24, R24, R154.reuse ;  /* 0x0000009a18187220 */ /* 0x080fe20000400000 */
[-C--:B------:R-:W-:Y:S01]  /*7550*/  FMUL R25, R25, R154.reuse ;  /* 0x0000009a19197220 */ /* 0x080fe20000400000 */
[----:B------:R-:W-:Y:S01]  /*7560*/  ISETP.GT.AND P1, PT, R0, RZ, P2 ;  /* 0x000000ff0000720c */ /* 0x000fe20001724270 */
[-C--:B------:R-:W-:Y:S01]  /*7570*/  FMUL R26, R26, R154.reuse ;  /* 0x0000009a1a1a7220 */ /* 0x080fe20000400000 */
[----:B------:R-:W-:Y:S01]  /*7580*/  LEA R4, P4, R160, UR4, 0x1 ;  /* 0x00000004a0047c11 */ /* 0x000fe2000f8808ff */
[----:B------:R-:W-:Y:S01]  /*7590*/  FMUL R27, R27, R154 ;  /* 0x0000009a1b1b7220 */ /* 0x000fe20000400000 */
[----:B------:R-:W-:Y:S01]  /*75a0*/  F2FP.BF16.F32.PACK_AB R24, RZ, R24 ;  /* 0x00000018ff18723e */ /* 0x000fe200000010ff */
[-C--:B------:R-:W-:Y:S01]  /*75b0*/  FMUL R28, R28, R154.reuse ;  /* 0x0000009a1c1c7220 */ /* 0x080fe20000400000 */
[----:B------:R-:W-:Y:S01]  /*75c0*/  LEA.HI.X R5, R160, UR5, R171, 0x1, P4 ;  /* 0x00000005a0057c11 */ /* 0x000fe2000a0f0cab */
[-C--:B------:R-:W-:Y:S01]  /*75d0*/  FMUL R29, R29, R154.reuse ;  /* 0x0000009a1d1d7220 */ /* 0x080fe20000400000 */
[----:B------:R-:W-:Y:S01]  /*75e0*/  F2FP.BF16.F32.PACK_AB R25, RZ, R25 ;  /* 0x00000019ff19723e */ /* 0x000fe200000010ff */
[-C--:B------:R-:W-:Y:S01]  /*75f0*/  FMUL R30, R30, R154.reuse ;  /* 0x0000009a1e1e7220 */ /* 0x080fe20000400000 */
[----:B------:R-:W-:Y:S01]  /*7600*/  ISETP.GT.AND P2, PT, R0, 0x8, P2 ;  /* 0x000000080000780c */ /* 0x000fe20001744270 */
[----:B------:R-:W-:Y:S01]  /*7610*/  @P3 STG.E.U16 desc[UR36][R4.64], R24 ;  /* 0x0000001804003986 */ /* 0x000fe2000c101524 */
[C---:B------:R-:W-:Y:S01]  /*7620*/  SHF.L.U64.HI R11, R10.reuse, 0x4, R11 ;  /* 0x000000040a0b7819 */ /* 0x040fe2000001020b */
[----:B------:R-:W-:Y:S01]  /*7630*/  FMUL R31, R31, R154 ;  /* 0x0000009a1f1f7220 */ /* 0x000fe20000400000 */
[----:B------:R-:W-:Y:S01]  /*7640*/  LEA R6, P3, R10, R4, 0x4 ;  /* 0x000000040a067211 */ /* 0x000fe200078620ff */
[----:B------:R-:W-:Y:S01]  /*7650*/  @P1 STG.E.U16 desc[UR36][R4.64+0x2], R25 ;  /* 0x0000021904001986 */ /* 0x000fe2000c101524 */
[----:B------:R-:W-:Y:S01]  /*7660*/  ISETP.GT.AND P1, PT, R0, 0x8, P0 ;  /* 0x000000080000780c */ /* 0x000fe20000724270 */
[----:B------:R-:W-:Y:S01]  /*7670*/  FMUL R32, R32, R154 ;  /* 0x0000009a20207220 */ /* 0x000fe20000400000 */
[----:B------:R-:W-:Y:S01]  /*7680*/  F2FP.BF16.F32.PACK_AB R26, RZ, R26 ;  /* 0x0000001aff1a723e */ /* 0x000fe200000010ff */
[----:B------:R-:W-:Y:S01]  /*7690*/  IMAD.X R7, R11, 0x1, R5, P3 ;  /* 0x000000010b077824 */ /* 0x000fe200018e0605 */
[----:B------:R-:W-:Y:S01]  /*76a0*/  F2FP.BF16.F32.PACK_AB R27, RZ, R27 ;  /* 0x0000001bff1b723e */ /* 0x000fe200000010ff */
[-C--:B------:R-:W-:Y:S01]  /*76b0*/  FMUL R33, R33, R154.reuse ;  /* 0x0000009a21217220 */ /* 0x080fe20000400000 */
[----:B------:R-:W-:Y:S01]  /*76c0*/  ISETP.GT.AND P0, PT, R3, 0x8, PT ;  /* 0x000000080300780c */ /* 0x000fe20003f04270 */
[----:B------:R-:W-:Y:S01]  /*76d0*/  FMUL R34, R34, R154 ;  /* 0x0000009a22227220 */ /* 0x000fe20000400000 */
[----:B------:R-:W-:Y:S01]  /*76e0*/  F2FP.BF16.F32.PACK_AB R28, RZ, R28 ;  /* 0x0000001cff1c723e */ /* 0x000fe200000010ff */
[-C--:B------:R-:W-:Y:S01]  /*76f0*/  FMUL R35, R35, R154.reuse ;  /* 0x0000009a23237220 */ /* 0x080fe20000400000 */
[----:B------:R-:W-:Y:S01]  /*7700*/  ISETP.GT.AND P4, PT, R0, RZ, P0 ;  /* 0x000000ff0000720c */ /* 0x000fe20000784270 */
[-C--:B------:R-:W-:Y:S01]  /*7710*/  FMUL R36, R36, R154.reuse ;  /* 0x0000009a24247220 */ /* 0x080fe20000400000 */
[----:B------:R-:W-:Y:S01]  /*7720*/  F2FP.BF16.F32.PACK_AB R29, RZ, R29 ;  /* 0x0000001dff1d723e */ /* 0x000fe200000010ff */
[----:B------:R-:W-:Y:S01]  /*7730*/  @P1 STG.E.U16 desc[UR36][R6.64], R26 ;  /* 0x0000001a06001986 */ /* 0x000fe2000c101524 */
[----:B------:R-:W-:Y:S01]  /*7740*/  ISETP.GT.AND P1, PT, R0, 0x8, P0 ;  /* 0x000000080000780c */ /* 0x000fe20000724270 */
[----:B------:R-:W-:Y:S01]  /*7750*/  FMUL R37, R37, R154 ;  /* 0x0000009a25257220 */ /* 0x000fe20000400000 */
[----:B------:R-:W-:Y:S01]  /*7760*/  F2FP.BF16.F32.PACK_AB R30, RZ, R30 ;  /* 0x0000001eff1e723e */ /* 0x000fe200000010ff */
[----:B------:R-:W-:Y:S01]  /*7770*/  @P2 STG.E.U16 desc[UR36][R6.64+0x2], R27 ;  /* 0x0000021b06002986 */ /* 0x000fe2000c101524 */
[----:B------:R-:W-:Y:S01]  /*7780*/  ISETP.GT.AND P2, PT, R3, 0x9, PT ;  /* 0x000000090300780c */ /* 0x000fe20003f44270 */
[-C--:B------:R-:W-:Y:S01]  /*7790*/  FMUL R38, R38, R154.reuse ;  /* 0x0000009a26267220 */ /* 0x080fe20000400000 */
[----:B------:R-:W-:Y:S01]  /*77a0*/  F2FP.BF16.F32.PACK_AB R31, RZ, R31 ;  /* 0x0000001fff1f723e */ /* 0x000fe200000010ff */
[-C--:B------:R-:W-:Y:S01]  /*77b0*/  FMUL R39, R39, R154.reuse ;  /* 0x0000009a27277220 */ /* 0x080fe20000400000 */
[C---:B------:R-:W-:Y:S01]  /*77c0*/  ISETP.GT.AND P3, PT, R0.reuse, RZ, P2 ;  /* 0x000000ff0000720c */ /* 0x040fe20001764270 */
[----:B------:R-:W-:Y:S01]  /*77d0*/  @P4 STG.E.U16 desc[UR36][R4.64+0x10], R28 ;  /* 0x0000101c04004986 */ /* 0x000fe2000c101524 */
[----:B------:R-:W-:Y:S01]  /*77e0*/  ISETP.GT.AND P2, PT, R0, 0x8, P2 ;  /* 0x000000080000780c */ /* 0x000fe20001744270 */
        /* <DEDUP_REMOVED lines=8> */
[----:B------:R-:W-:Y:S01]  /*7870*/  FMUL R44, R44, R154 ;  /* 0x0000009a2c2c7220 */ /* 0x000fe20000400000 */
[----:B------:R-:W-:Y:S01]  /*7880*/  F2FP.BF16.F32.PACK_AB R34, RZ, R34 ;  /* 0x00000022ff22723e */ /* 0x000fe200000010ff */
[----:B------:R-:W-:Y:S01]  /*7890*/  @P3 STG.E.U16 desc[UR36][R4.64+0x12], R29 ;  /* 0x0000121d04003986 */ /* 0x000fe2000c101524 */
[----:B------:R-:W-:Y:S01]  /*78a0*/  ISETP.GT.AND P3, PT, R3, 0x11, PT ;  /* 0x000000110300780c */ /* 0x000fe20003f64270 */
[-C--:B------:R-:W-:Y:S01]  /*78b0*/  FMUL R45, R45, R154.reuse ;  /* 0x0000009a2d2d7220 */ /* 0x080fe20000400000 */
[----:B------:R-:W-:Y:S01]  /*78c0*/  F2FP.BF16.F32.PACK_AB R35, RZ, R35 ;  /* 0x00000023ff23723e */ /* 0x000fe200000010ff */
[----:B------:R-:W-:Y:S01]  /*78d0*/  @P1 STG.E.U16 desc[UR36][R6.64+0x10], R30 ;  /* 0x0000101e06001986 */ /* 0x000fe2000c101524 */
[----:B------:R-:W-:Y:S01]  /*78e0*/  ISETP.GT.AND P1, PT, R0, 0x8, P0 ;  /* 0x000000080000780c */ /* 0x000fe20000724270 */
[-C--:B------:R-:W-:Y:S01]  /*78f0*/  FMUL R46, R46, R154.reuse ;  /* 0x0000009a2e2e7220 */ /* 0x080fe20000400000 */
[----:B------:R-:W-:Y:S01]  /*7900*/  ISETP.GT.AND P0, PT, R3, 0x18, PT ;  /* 0x000000180300780c */ /* 0x000fe20003f04270 */
[----:B------:R-:W-:Y:S01]  /*7910*/  @P2 STG.E.U16 desc[UR36][R6.64+0x12], R31 ;  /* 0x0000121f06002986 */ /* 0x000fe2000c101524 */
[C---:B------:R-:W-:Y:S01]  /*7920*/  ISETP.GT.AND P2, PT, R0.reuse, RZ, P3 ;  /* 0x000000ff0000720c */ /* 0x040fe20001f44270 */
[-C--:B------:R-:W-:Y:S01]  /*7930*/  FMUL R47, R47, R154.reuse ;  /* 0x0000009a2f2f7220 */ /* 0x080fe20000400000 */
[C---:B------:R-:W-:Y:S01]  /*7940*/  ISETP.GT.AND P3, PT, R0.reuse, 0x8, P3 ;  /* 0x000000080000780c */ /* 0x040fe20001f64270 */
[----:B------:R-:W-:Y:S01]  /*7950*/  @P4 STG.E.U16 desc[UR36][R4.64+0x20], R32 ;  /* 0x0000202004004986 */ /* 0x000fe2000c101524 */
[----:B------:R-:W-:Y:S01]  /*7960*/  ISETP.GT.AND P4, PT, R0, RZ, P0 ;  /* 0x000000ff0000720c */ /* 0x000fe20000784270 */
[----:B------:R-:W-:Y:S01]  /*7970*/  FMUL R48, R48, R154 ;  /* 0x0000009a30307220 */ /* 0x000fe20000400000 */
[----:B------:R-:W-:Y:S01]  /*7980*/  F2FP.BF16.F32.PACK_AB R36, RZ, R36 ;  /* 0x00000024ff24723e */ /* 0x000fe200000010ff */
[-C--:B------:R-:W-:Y:S01]  /*7990*/  FMUL R49, R49, R154.reuse ;  /* 0x0000009a31317220 */ /* 0x080fe20000400000 */
[----:B------:R-:W-:Y:S01]  /*79a0*/  F2FP.BF16.F32.PACK_AB R37, RZ, R37 ;  /* 0x00000025ff25723e */ /* 0x000fe200000010ff */
[----:B------:R-:W-:Y:S01]  /*79b0*/  FMUL R50, R50, R154 ;  /* 0x0000009a32327220 */ /* 0x000fe20000400000 */
[----:B------:R-:W-:Y:S01]  /*79c0*/  F2FP.BF16.F32.PACK_AB R38, RZ, R38 ;  /* 0x00000026ff26723e */ /* 0x000fe200000010ff */
[----:B------:R-:W-:Y:S01]  /*79d0*/  FMUL R51, R51, R154 ;  /* 0x0000009a33337220 */ /* 0x000fe20000400000 */
[----:B------:R-:W-:Y:S01]  /*79e0*/  F2FP.BF16.F32.PACK_AB R39, RZ, R39 ;  /* 0x00000027ff27723e */ /* 0x000fe200000010ff */
[----:B------:R-:W-:Y:S01]  /*79f0*/  @P2 STG.E.U16 desc[UR36][R4.64+0x22], R33 ;  /* 0x0000222104002986 */ /* 0x000fe2000c101524 */
[----:B------:R-:W-:Y:S01]  /*7a00*/  F2FP.BF16.F32.PACK_AB R40, RZ, R40 ;  /* 0x00000028ff28723e */ /* 0x000fe200000010ff */
[-C--:B------:R-:W-:Y:S01]  /*7a10*/  FMUL R52, R52, R154.reuse ;  /* 0x0000009a34347220 */ /* 0x080fe20000400000 */
[----:B------:R-:W-:Y:S01]  /*7a20*/  F2FP.BF16.F32.PACK_AB R41, RZ, R41 ;  /* 0x00000029ff29723e */ /* 0x000fe200000010ff */
[----:B------:R-:W-:Y:S01]  /*7a30*/  @P1 STG.E.U16 desc[UR36][R6.64+0x20], R34 ;  /* 0x0000202206001986 */ /* 0x000fe2000c101524 */
[----:B------:R-:W-:Y:S01]  /*7a40*/  ISETP.GT.AND P1, PT, R0, 0x8, P0 ;  /* 0x000000080000780c */ /* 0x000fe20000724270 */
[-C--:B------:R-:W-:Y:S01]  /*7a50*/  FMUL R53, R53, R154.reuse ;  /* 0x0000009a35357220 */ /* 0x080fe20000400000 */
[C---:B------:R-:W-:Y:S01]  /*7a60*/  ISETP.GT.AND P0, PT, R3.reuse, 0x20, PT ;  /* 0x000000200300780c */ /* 0x040fe20003f04270 */
[----:B------:R-:W-:Y:S01]  /*7a70*/  @P3 STG.E.U16 desc[UR36][R6.64+0x22], R35 ;  /* 0x0000222306003986 */ /* 0x000fe2000c101524 */
[----:B------:R-:W-:Y:S01]  /*7a80*/  ISETP.GT.AND P3, PT, R3, 0x19, PT ;  /* 0x000000190300780c */ /* 0x000fe20003f64270 */
[----:B------:R-:W-:Y:S01]  /*7a90*/  FMUL R54, R54, R154 ;  /* 0x0000009a36367220 */ /* 0x000fe20000400000 */
[----:B------:R-:W-:Y:S01]  /*7aa0*/  F2FP.BF16.F32.PACK_AB R42, RZ, R42 ;  /* 0x0000002aff2a723e */ /* 0x000fe200000010ff */
[----:B------:R-:W-:Y:S01]  /*7ab0*/  @P4 STG.E.U16 desc[UR36][R4.64+0x30], R36 ;  /* 0x0000302404004986 */ /* 0x000fe2000c101524 */
[C---:B------:R-:W-:Y:S01]  /*7ac0*/  ISETP.GT.AND P2, PT, R0.reuse, RZ, P3 ;  /* 0x000000ff0000720c */ /* 0x040fe20001f44270 */
[-C--:B------:R-:W-:Y:S01]  /*7ad0*/  FMUL R55, R55, R154.reuse ;  /* 0x0000009a37377220 */ /* 0x080fe20000400000 */
[----:B------:R-:W-:Y:S01]  /*7ae0*/  ISETP.GT.AND P3, PT, R0, 0x8, P3 ;  /* 0x000000080000780c */ /* 0x000fe20001f64270 */
[-C--:B------:R-:W-:Y:S01]  /*7af0*/  FMUL R56, R56, R154.reuse ;  /* 0x0000009a38387220 */ /* 0x080fe20000400000 */
[----:B------:R-:W-:Y:S01]  /*7b00*/  ISETP.GT.AND P4, PT, R0, RZ, P0 ;  /* 0x000000ff0000720c */ /* 0x000fe20000784270 */
[-C--:B------:R-:W-:Y:S01]  /*7b10*/  FMUL R57, R57, R154.reuse ;  /* 0x0000009a39397220 */ /* 0x080fe20000400000 */
[----:B------:R-:W-:Y:S01]  /*7b20*/  F2FP.BF16.F32.PACK_AB R43, RZ, R43 ;  /* 0x0000002bff2b723e */ /* 0x000fe200000010ff */
[----:B------:R-:W-:Y:S01]  /*7b30*/  FMUL R58, R58, R154 ;  /* 0x0000009a3a3a7220 */ /* 0x000fe20000400000 */
[----:B------:R-:W-:Y:S01]  /*7b40*/  F2FP.BF16.F32.PACK_AB R44, RZ, R44 ;  /* 0x0000002cff2c723e */ /* 0x000fe200000010ff */
[-C--:B------:R-:W-:Y:S01]  /*7b50*/  FMUL R59, R59, R154.reuse ;  /* 0x0000009a3b3b7220 */ /* 0x080fe20000400000 */
[----:B------:R-:W-:Y:S01]  /*7b60*/  F2FP.BF16.F32.PACK_AB R45, RZ, R45 ;  /* 0x0000002dff2d723e */ /* 0x000fe200000010ff */
[----:B------:R-:W-:Y:S01]  /*7b70*/  FMUL R60, R60, R154 ;  /* 0x0000009a3c3c7220 */ /* 0x000fe20000400000 */
[----:B------:R-:W-:Y:S01]  /*7b80*/  F2FP.BF16.F32.PACK_AB R46, RZ, R46 ;  /* 0x0000002eff2e723e */ /* 0x000fe200000010ff */
[----:B------:R-:W-:Y:S01]  /*7b90*/  @P2 STG.E.U16 desc[UR36][R4.64+0x32], R37 ;  /* 0x0000322504002986 */ /* 0x000fe2000c101524 */
[----:B------:R-:W-:Y:S01]  /*7ba0*/  F2FP.BF16.F32.PACK_AB R47, RZ, R47 ;  /* 0x0000002fff2f723e */ /* 0x000fe200000010ff */
[----:B------:R-:W-:Y:S01]  /*7bb0*/  FMUL R61, R61, R154 ;  /* 0x0000009a3d3d7220 */ /* 0x000fe20000400000 */
[----:B------:R-:W-:Y:S01]  /*7bc0*/  F2FP.BF16.F32.PACK_AB R48, RZ, R48 ;  /* 0x00000030ff30723e */ /* 0x000fe200000010ff */
[----:B------:R-:W-:Y:S01]  /*7bd0*/  @P1 STG.E.U16 desc[UR36][R6.64+0x30], R38 ;  /* 0x0000302606001986 */ /* 0x000fe2000c101524 */
[----:B------:R-:W-:Y:S01]  /*7be0*/  ISETP.GT.AND P1, PT, R0, 0x8, P0 ;  /* 0x000000080000780c */ /* 0x000fe20000724270 */
[-C--:B------:R-:W-:Y:S01]  /*7bf0*/  FMUL R62, R62, R154.reuse ;  /* 0x0000009a3e3e7220 */ /* 0x080fe20000400000 */
[C---:B------:R-:W-:Y:S01]  /*7c00*/  ISETP.GT.AND P0, PT, R3.reuse, 0x28, PT ;  /* 0x000000280300780c */ /* 0x040fe20003f04270 */
[----:B------:R-:W-:Y:S01]  /*7c10*/  @P3 STG.E.U16 desc[UR36][R6.64+0x32], R39 ;  /* 0x0000322706003986 */ /* 0x000fe2000c101524 */
[----:B------:R-:W-:Y:S01]  /*7c20*/  ISETP.GT.AND P3, PT, R3, 0x21, PT ;  /* 0x000000210300780c */ /* 0x000fe20003f64270 */
[-C--:B------:R-:W-:Y:S01]  /*7c30*/  FMUL R63, R63, R154.reuse ;  /* 0x0000009a3f3f7220 */ /* 0x080fe20000400000 */
[----:B------:R-:W-:Y:S01]  /*7c40*/  F2FP.BF16.F32.PACK_AB R49, RZ, R49 ;  /* 0x00000031ff31723e */ /* 0x000fe200000010ff */
[----:B------:R-:W-:Y:S01]  /*7c50*/  @P4 STG.E.U16 desc[UR36][R4.64+0x40], R40 ;  /* 0x0000402804004986 */ /* 0x000fe2000c101524 */
[----:B------:R-:W-:Y:S01]  /*7c60*/  ISETP.GT.AND P2, PT, R0, RZ, P3 ;  /* 0x000000ff0000720c */ /* 0x000fe20001f44270 */
[-C--:B------:R-:W-:Y:S01]  /*7c70*/  FMUL R64, R64, R154.reuse ;  /* 0x0000009a40407220 */ /* 0x080fe20000400000 */
[C---:B------:R-:W-:Y:S01]  /*7c80*/  ISETP.GT.AND P3, PT, R0.reuse, 0x8, P3 ;  /* 0x000000080000780c */ /* 0x040fe20001f64270 */
[-C--:B------:R-:W-:Y:S01]  /*7c90*/  FMUL R65, R65, R154.reuse ;  /* 0x0000009a41417220 */ /* 0x080fe20000400000 */
        /* <DEDUP_REMOVED lines=248> */
[----:B------:R-:W-:-:S02]  /*8c20*/  ISETP.GT.AND P1, PT, R0, 0x8, P0 ;  /* 0x000000080000780c */ /* 0x000fc40000724270 */
[C---:B------:R-:W-:Y:S01]  /*8c30*/  ISETP.GT.AND P0, PT, R3.reuse, 0x78, PT ;  /* 0x000000780300780c */ /* 0x040fe20003f04270 */
[----:B------:R-:W-:Y:S01]  /*8c40*/  @P3 STG.E.U16 desc[UR36][R6.64+0xd2], R79 ;  /* 0x0000d24f06003986 */ /* 0x000fe2000c101524 */
[----:B------:R-:W-:Y:S02]  /*8c50*/  ISETP.GT.AND P3, PT, R3, 0x71, PT ;  /* 0x000000710300780c */ /* 0x000fe40003f64270 */
[----:B------:R-:W-:Y:S01]  /*8c60*/  F2FP.BF16.F32.PACK_AB R119, RZ, R119 ;  /* 0x00000077ff77723e */ /* 0x000fe200000010ff */
[----:B------:R-:W-:Y:S01]  /*8c70*/  @P4 STG.E.U16 desc[UR36][R4.64+0xe0], R80 ;  /* 0x0000e05004004986 */ /* 0x000fe2000c101524 */
[C---:B------:R-:W-:Y:S02]  /*8c80*/  ISETP.GT.AND P2, PT, R0.reuse, RZ, P3 ;  /* 0x000000ff0000720c */ /* 0x040fe40001f44270 */
[C---:B------:R-:W-:Y:S02]  /*8c90*/  ISETP.GT.AND P3, PT, R0.reuse, 0x8, P3 ;  /* 0x000000080000780c */ /* 0x040fe40001f64270 */
[----:B------:R-:W-:-:S02]  /*8ca0*/  ISETP.GT.AND P4, PT, R0, RZ, P0 ;  /* 0x000000ff0000720c */ /* 0x000fc40000784270 */
[----:B------:R-:W-:Y:S02]  /*8cb0*/  F2FP.BF16.F32.PACK_AB R120, RZ, R120 ;  /* 0x00000078ff78723e */ /* 0x000fe400000010ff */
[----:B------:R-:W-:Y:S02]  /*8cc0*/  F2FP.BF16.F32.PACK_AB R121, RZ, R121 ;  /* 0x00000079ff79723e */ /* 0x000fe400000010ff */
[----:B------:R-:W-:Y:S02]  /*8cd0*/  F2FP.BF16.F32.PACK_AB R122, RZ, R122 ;  /* 0x0000007aff7a723e */ /* 0x000fe400000010ff */
[----:B------:R-:W-:Y:S01]  /*8ce0*/  F2FP.BF16.F32.PACK_AB R123, RZ, R123 ;  /* 0x0000007bff7b723e */ /* 0x000fe200000010ff */
[----:B------:R-:W-:Y:S01]  /*8cf0*/  @P2 STG.E.U16 desc[UR36][R4.64+0xe2], R81 ;  /* 0x0000e25104002986 */ /* 0x000fe2000c101524 */
[----:B------:R-:W-:Y:S02]  /*8d00*/  F2FP.BF16.F32.PACK_AB R124, RZ, R124 ;  /* 0x0000007cff7c723e */ /* 0x000fe400000010ff */
        /* <DEDUP_REMOVED lines=66> */
[----:B------:R-:W-:Y:S04]  /*9130*/  @P2 STG.E.U16 desc[UR36][R4.64+0x122], R97 ;  /* 0x0001226104002986 */ /* 0x000fe8000c101524 */
[----:B------:R-:W-:Y:S01]  /*9140*/  @P1 STG.E.U16 desc[UR36][R6.64+0x120], R98 ;  /* 0x0001206206001986 */ /* 0x000fe2000c101524 */
[----:B------:R-:W-:-:S02]  /*9150*/  ISETP.GT.AND P1, PT, R0, 0x8, P0 ;  /* 0x000000080000780c */ /* 0x000fc40000724270 */
[C---:B------:R-:W-:Y:S01]  /*9160*/  ISETP.GT.AND P0, PT, R3.reuse, 0xa0, PT ;  /* 0x000000a00300780c */ /* 0x040fe20003f04270 */
[----:B------:R-:W-:Y:S01]  /*9170*/  @P3 STG.E.U16 desc[UR36][R6.64+0x122], R99 ;  /* 0x0001226306003986 */ /* 0x000fe2000c101524 */
[----:B------:R-:W-:-:S03]  /*9180*/  ISETP.GT.AND P3, PT, R3, 0x99, PT ;  /* 0x000000990300780c */ /* 0x000fc60003f64270 */
[----:B------:R-:W-:Y:S01]  /*9190*/  @P4 STG.E.U16 desc[UR36][R4.64+0x130], R100 ;  /* 0x0001306404004986 */ /* 0x000fe2000c101524 */
[C---:B------:R-:W-:Y:S02]  /*91a0*/  ISETP.GT.AND P2, PT, R0.reuse, RZ, P3 ;  /* 0x000000ff0000720c */ /* 0x040fe40001f44270 */
[C---:B------:R-:W-:Y:S02]  /*91b0*/  ISETP.GT.AND P3, PT, R0.reuse, 0x8, P3 ;  /* 0x000000080000780c */ /* 0x040fe40001f64270 */
[----:B------:R-:W-:-:S09]  /*91c0*/  ISETP.GT.AND P4, PT, R0, RZ, P0 ;  /* 0x000000ff0000720c */ /* 0x000fd20000784270 */
[----:B------:R-:W-:Y:S04]  /*91d0*/  @P2 STG.E.U16 desc[UR36][R4.64+0x132], R101 ;  /* 0x0001326504002986 */ /* 0x000fe8000c101524 */
[----:B------:R-:W-:Y:S01]  /*91e0*/  @P1 STG.E.U16 desc[UR36][R6.64+0x130], R102 ;  /* 0x0001306606001986 */ /* 0x000fe2000c101524 */
[----:B------:R-:W-:Y:S02]  /*91f0*/  ISETP.GT.AND P1, PT, R0, 0x8, P0 ;  /* 0x000000080000780c */ /* 0x000fe40000724270 */
        /* <DEDUP_REMOVED lines=76> */
[C---:B------:R-:W-:Y:S02]  /*96c0*/  ISETP.GT.AND P3, PT, R0.reuse, RZ, P0 ;  /* 0x000000ff0000720c */ /* 0x040fe40000764270 */
[----:B------:R-:W-:-:S07]  /*96d0*/  ISETP.GT.AND P0, PT, R0, 0x8, P0 ;  /* 0x000000080000780c */ /* 0x000fce0000704270 */
[----:B------:R-:W-:Y:S04]  /*96e0*/  @P2 STG.E.U16 desc[UR36][R4.64+0x1b2], R133 ;  /* 0x0001b28504002986 */ /* 0x000fe8000c101524 */
[----:B------:R-:W-:Y:S01]  /*96f0*/  @P1 STG.E.U16 desc[UR36][R6.64+0x1b0], R134 ;  /* 0x0001b08606001986 */ /* 0x000fe2000c101524 */
[----:B------:R-:W-:-:S03]  /*9700*/  ISETP.GT.AND P1, PT, R3, 0xe8, PT ;  /* 0x000000e80300780c */ /* 0x000fc60003f24270 */
        /* <DEDUP_REMOVED lines=11> */
[C---:B------:R-:W-:Y:S02]  /*97c0*/  ISETP.GT.AND P2, PT, R0.reuse, RZ, P0 ;  /* 0x000000ff0000720c */ /* 0x040fe40000744270 */
[----:B------:R-:W-:Y:S01]  /*97d0*/  ISETP.GT.AND P0, PT, R0, 0x8, P0 ;  /* 0x000000080000780c */ /* 0x000fe20000704270 */
[----:B------:R-:W-:Y:S01]  /*97e0*/  @P3 STG.E.U16 desc[UR36][R4.64+0x1d0], R140 ;  /* 0x0001d08c04003986 */ /* 0x000fe2000c101524 */
[----:B------:R-:W-:-:S04]  /*97f0*/  ISETP.GT.AND P3, PT, R3, 0xf0, PT ;  /* 0x000000f00300780c */ /* 0x000fc80003f64270 */
[C---:B------:R-:W-:Y:S02]  /*9800*/  ISETP.GT.AND P4, PT, R0.reuse, RZ, P3 ;  /* 0x000000ff0000720c */ /* 0x040fe40001f84270 */
[----:B------:R-:W-:-:S03]  /*9810*/  ISETP.GT.AND P3, PT, R0, 0x8, P3 ;  /* 0x000000080000780c */ /* 0x000fc60001f64270 */
[----:B------:R-:W-:Y:S01]  /*9820*/  @P2 STG.E.U16 desc[UR36][R4.64+0x1d2], R141 ;  /* 0x0001d28d04002986 */ /* 0x000fe2000c101524 */
[----:B------:R-:W-:-:S03]  /*9830*/  ISETP.GT.AND P2, PT, R3, 0xf8, PT ;  /* 0x000000f80300780c */ /* 0x000fc60003f44270 */
[----:B------:R-:W-:Y:S01]  /*9840*/  @P1 STG.E.U16 desc[UR36][R6.64+0x1d0], R142 ;  /* 0x0001d08e06001986 */ /* 0x000fe2000c101524 */
[----:B------:R-:W-:-:S03]  /*9850*/  ISETP.GT.AND P1, PT, R3, 0xf9, PT ;  /* 0x000000f90300780c */ /* 0x000fc60003f24270 */
[----:B------:R-:W-:Y:S01]  /*9860*/  @P0 STG.E.U16 desc[UR36][R6.64+0x1d2], R143 ;  /* 0x0001d28f06000986 */ /* 0x000fe2000c101524 */
[----:B------:R-:W-:-:S03]  /*9870*/  ISETP.GT.AND P0, PT, R3, 0xf1, PT ;  /* 0x000000f10300780c */ /* 0x000fc60003f04270 */
[----:B------:R-:W-:Y:S01]  /*9880*/  @P4 STG.E.U16 desc[UR36][R4.64+0x1e0], R144 ;  /* 0x0001e09004004986 */ /* 0x000fe2000c101524 */
[C---:B------:R-:W-:Y:S02]  /*9890*/  ISETP.GT.AND P4, PT, R0.reuse, RZ, P0 ;  /* 0x000000ff0000720c */ /* 0x040fe40000784270 */
[----:B------:R-:W-:-:S11]  /*98a0*/  ISETP.GT.AND P0, PT, R0, 0x8, P0 ;  /* 0x000000080000780c */ /* 0x000fd60000704270 */
[----:B------:R-:W-:Y:S01]  /*98b0*/  @P4 STG.E.U16 desc[UR36][R4.64+0x1e2], R145 ;  /* 0x0001e29104004986 */ /* 0x000fe2000c101524 */
[C---:B------:R-:W-:Y:S02]  /*98c0*/  ISETP.GT.AND P4, PT, R0.reuse, RZ, P2 ;  /* 0x000000ff0000720c */ /* 0x040fe40001784270 */
[C---:B------:R-:W-:Y:S01]  /*98d0*/  ISETP.GT.AND P2, PT, R0.reuse, 0x8, P2 ;  /* 0x000000080000780c */ /* 0x040fe20001744270 */
[----:B------:R-:W-:Y:S01]  /*98e0*/  @P3 STG.E.U16 desc[UR36][R6.64+0x1e0], R146 ;  /* 0x0001e09206003986 */ /* 0x000fe2000c101524 */
[C---:B------:R-:W-:Y:S02]  /*98f0*/  ISETP.GT.AND P3, PT, R0.reuse, RZ, P1 ;  /* 0x000000ff0000720c */ /* 0x040fe40000f64270 */
[----:B------:R-:W-:Y:S01]  /*9900*/  ISETP.GT.AND P1, PT, R0, 0x8, P1 ;  /* 0x000000080000780c */ /* 0x000fe20000f24270 */
[----:B------:R-:W-:Y:S06]  /*9910*/  @P0 STG.E.U16 desc[UR36][R6.64+0x1e2], R147 ;  /* 0x0001e29306000986 */ /* 0x000fec000c101524 */
[----:B------:R-:W-:Y:S04]  /*9920*/  @P4 STG.E.U16 desc[UR36][R4.64+0x1f0], R148 ;  /* 0x0001f09404004986 */ /* 0x000fe8000c101524 */
[----:B------:R0:W-:Y:S02]  /*9930*/  @P3 STG.E.U16 desc[UR36][R4.64+0x1f2], R149 ;  /* 0x0001f29504003986 */ /* 0x0001e4000c101524 */
[----:B0-----:R-:W-:-:S02]  /*9940*/  @P2 IMAD.MOV.U32 R4, RZ, RZ, R6 ;  /* 0x000000ffff042224 */ /* 0x001fc400078e0006 */
[----:B------:R-:W-:-:S05]  /*9950*/  @P2 IMAD.MOV.U32 R5, RZ, RZ, R7 ;  /* 0x000000ffff052224 */ /* 0x000fca00078e0007 */
[----:B------:R0:W-:Y:S04]  /*9960*/  @P2 STG.E.U16 desc[UR36][R4.64+0x1f0], R150 ;  /* 0x0001f09604002986 */ /* 0x0001e8000c101524 */
[----:B------:R0:W-:Y:S02]  /*9970*/  @P1 STG.E.U16 desc[UR36][R6.64+0x1f2], R151 ;  /* 0x0001f29706001986 */ /* 0x0001e4000c101524 */
.L_x_288:
[----:B------:R-:W-:Y:S05]  /*9980*/  BSYNC B0 ;  /* 0x0000000000007941 */ /* 0x000fea0003800000 */
.L_x_34:
[----:B------:R-:W-:Y:S01]  /*9990*/  ULDC UR4, c[0x0][0xc] ;  /* 0x0000030000047ab9 */ /* 0x000fe20000000800 */
[----:B------:R-:W-:Y:S01]  /*99a0*/  ULDC UR5, c[0x0][0x10] ;  /* 0x0000040000057ab9 */ /* 0x000fe20000000800 */
[----:B0-----:R-:W0:Y:S01]  /*99b0*/  LDC R3, c[0x0][0x14] ;  /* 0x00000500ff037b82 */ /* 0x001e220000000800 */
[----:B------:R-:W-:Y:S01]  /*99c0*/  UIMAD.WIDE.U32 UR4, UR4, UR5, URZ ;  /* 0x00000005040472a5 */ /* 0x000fe2000f8e003f */
[----:B------:R-:W-:Y:S01]  /*99d0*/  PRMT R0, RZ, 0x7610, R0 ;  /* 0x00007610ff007816 */ /* 0x000fe20000000000 */
[----:B----45:R-:W-:Y:S02]  /*99e0*/  IMAD.MOV.U32 R152, RZ, RZ, -0x1 ;  /* 0xffffffffff987424 */ /* 0x030fe400078e00ff */
[----:B------:R-:W-:Y:S02]  /*99f0*/  IMAD.MOV.U32 R23, RZ, RZ, -0x1 ;  /* 0xffffffffff177424 */ /* 0x000fe400078e00ff */
[----:B0-----:R-:W-:-:S04]  /*9a00*/  IMAD.WIDE.U32 R16, R3, UR4, R16 ;  /* 0x0000000403107c25 */ /* 0x001fc8000f8e0010 */
[----:B------:R-:W-:Y:S01]  /*9a10*/  IMAD R3, R3, UR5, RZ ;  /* 0x0000000503037c24 */ /* 0x000fe2000f8e02ff */
[----:B------:R-:W-:Y:S02]  /*9a20*/  ULDC.64 UR4, c[0x0][0x650] ;  /* 0x0001940000047ab9 */ /* 0x000fe40000000a00 */
[----:B------:R-:W-:Y:S01]  /*9a30*/  ISETP.GE.U32.AND P0, PT, R16, UR4, PT ;  /* 0x0000000410007c0c */ /* 0x000fe2000bf06070 */
[----:B------:R-:W-:-:S05]  /*9a40*/  IMAD.IADD R17, R17, 0x1, R3 ;  /* 0x0000000111117824 */ /* 0x000fca00078e0203 */
[----:B------:R-:W-:-:S13]  /*9a50*/  ISETP.GE.U32.AND.EX P0, PT, R17, UR5, PT, P0 ;  /* 0x0000000511007c0c */ /* 0x000fda000bf06100 */
[----:B------:R-:W-:Y:S05]  /*9a60*/  @P0 BRA `(.L_x_289) ;  /* 0x0000000400640947 */ /* 0x000fea0003800000 */
[----:B------:R-:W0:Y:S01]  /*9a70*/  S2R R12, SR_CTAID.X ;  /* 0x00000000000c7919 */ /* 0x000e220000002500 */
[----:B------:R-:W4:Y:S01]  /*9a80*/  LDC.64 R10, c[0x0][0x628] ;  /* 0x00018a00ff0a7b82 */ /* 0x000f220000000a00 */
[----:B------:R-:W-:Y:S01]  /*9a90*/  ULDC UR4, c[0x0][0x150] ;  /* 0x0000540000047ab9 */ /* 0x000fe20000000800 */
[----:B-123--:R-:W-:Y:S01]  /*9aa0*/  IMAD.MOV.U32 R8, RZ, RZ, R16 ;  /* 0x000000ffff087224 */ /* 0x00efe200078e0010 */
[----:B------:R-:W1:Y:S01]  /*9ab0*/  S2R R24, SR_CTAID.Y ;  /* 0x0000000000187919 */ /* 0x000e620000002600 */
[----:B------:R-:W-:-:S04]  /*9ac0*/  IMAD.MOV.U32 R9, RZ, RZ, R17 ;  /* 0x000000ffff097224 */ /* 0x000fc800078e0011 */
[----:B------:R-:W2:Y:S08]  /*9ad0*/  LDC R21, c[0x0][0x144] ;  /* 0x00005100ff157b82 */ /* 0x000eb00000000800 */
[----:B------:R-:W3:Y:S08]  /*9ae0*/  LDC R0, c[0x0][0x630] ;  /* 0x00018c00ff007b82 */ /* 0x000ef00000000800 */
[----:B------:R-:W1:Y:S01]  /*9af0*/  LDC.64 R14, c[0x0][0x620] ;  /* 0x00018800ff0e7b82 */ /* 0x000e620000000a00 */
[----:B----4-:R-:W-:-:S04]  /*9b00*/  ISETP.NE.U32.AND P0, PT, R10, RZ, PT ;  /* 0x000000ff0a00720c */ /* 0x010fc80003f05070 */
[----:B------:R-:W-:Y:S02]  /*9b10*/  ISETP.NE.AND.EX P0, PT, R11, RZ, PT, P0 ;  /* 0x000000ff0b00720c */ /* 0x000fe40003f05300 */
[----:B0-----:R-:W-:-:S05]  /*9b20*/  I2FP.F32.U32 R3, R12 ;  /* 0x0000000c00037245 */ /* 0x001fca0000201000 */
[----:B------:R-:W-:-:S04]  /*9b30*/  FMUL R3, R3, UR4 ;  /* 0x0000000403037c20 */ /* 0x000fc80008400000 */
[----:B------:R0:W4:Y:S02]  /*9b40*/  F2I.U32.TRUNC.NTZ R20, R3 ;  /* 0x0000000300147305 */ /* 0x000124000020f000 */
[----:B--23--:R-:W-:Y:S05]  /*9b50*/  @!P0 BRA `(.L_x_290) ;  /* 0x0000000000288947 */ /* 0x00cfea0003800000 */
[----:B0-----:R-:W0:Y:S02]  /*9b60*/  LDC R3, c[0x0][0x634] ;  /* 0x00018d00ff037b82 */ /* 0x001e240000000800 */
        /* <DEDUP_REMOVED lines=9> */
.L_x_290:
[----:B------:R-:W2:Y:S01]  /*9c00*/  LDC.64 R30, c[0x0][0x640] ;  /* 0x00019000ff1e7b82 */ /* 0x000ea20000000a00 */
[-CC-:B------:R-:W-:Y:S01]  /*9c10*/  SHF.R.U64 R23, R8, R0.reuse, R9.reuse ;  /* 0x0000000008177219 */ /* 0x180fe20000001209 */
[----:B----4-:R-:W-:Y:S01]  /*9c20*/  IMAD.MOV R20, RZ, RZ, -R20 ;  /* 0x000000ffff147224 */ /* 0x010fe200078e0a14 */
[----:B------:R-:W-:Y:S01]  /*9c30*/  SHF.R.U32.HI R0, RZ, R0, R9 ;  /* 0x00000000ff007219 */ /* 0x000fe20000011609 */
[----:B------:R-:W-:Y:S01]  /*9c40*/  ULDC UR4, c[0x0][0x154] ;  /* 0x0000550000047ab9 */ /* 0x000fe20000000800 */
[----:B0-----:R-:W-:Y:S01]  /*9c50*/  IADD3 R3, P0, RZ, -R23, RZ ;  /* 0x80000017ff037210 */ /* 0x001fe20007f1e0ff */
[----:B------:R-:W-:Y:S02]  /*9c60*/  IMAD R26, R21, R20, R12 ;  /* 0x00000014151a7224 */ /* 0x000fe400078e020c */
[----:B------:R-:W0:Y:S01]  /*9c70*/  LDC R6, c[0x0][0x618] ;  /* 0x00018600ff067b82 */ /* 0x000e220000000800 */
[----:B------:R-:W-:Y:S02]  /*9c80*/  IMAD.MOV.U32 R7, RZ, RZ, 0x1 ;  /* 0x00000001ff077424 */ /* 0x000fe400078e00ff */
[----:B------:R-:W-:-:S04]  /*9c90*/  IMAD.X R5, RZ, RZ, ~R0, P0 ;  /* 0x000000ffff057224 */ /* 0x000fc800000e0e00 */
[-C--:B-1----:R-:W-:Y:S01]  /*9ca0*/  IMAD R0, R5, R14.reuse, RZ ;  /* 0x0000000e05007224 */ /* 0x082fe200078e02ff */
[----:B------:R-:W1:Y:S01]  /*9cb0*/  LDC R8, c[0x0][0x608] ;  /* 0x00018200ff087b82 */ /* 0x000e620000000800 */
[----:B------:R-:W-:-:S04]  /*9cc0*/  IMAD.WIDE.U32 R4, R3, R14, R16 ;  /* 0x0000000e03047225 */ /* 0x000fc800078e0010 */
[----:B------:R-:W-:Y:S01]  /*9cd0*/  IMAD R3, R3, R15, R0 ;  /* 0x0000000f03037224 */ /* 0x000fe200078e0200 */
[----:B------:R-:W-:Y:S02]  /*9ce0*/  I2FP.F32.U32 R0, R24 ;  /* 0x0000001800007245 */ /* 0x000fe40000201000 */
[----:B------:R-:W3:Y:S01]  /*9cf0*/  LDC R28, c[0x0][0x658] ;  /* 0x00019600ff1c7b82 */ /* 0x000ee20000000800 */
[----:B------:R-:W-:Y:S01]  /*9d00*/  IMAD.IADD R3, R5, 0x1, R3 ;  /* 0x0000000105037824 */ /* 0x000fe200078e0203 */
[----:B--2---:R-:W-:Y:S01]  /*9d10*/  ISETP.NE.U32.AND P0, PT, R30, RZ, PT ;  /* 0x000000ff1e00720c */ /* 0x004fe20003f05070 */
[----:B------:R-:W-:Y:S01]  /*9d20*/  FMUL R0, R0, UR4 ;  /* 0x0000000400007c20 */ /* 0x000fe20008400000 */
[----:B------:R-:W-:Y:S02]  /*9d30*/  IMAD.MOV.U32 R5, RZ, RZ, -0x1 ;  /* 0xffffffffff057424 */ /* 0x000fe400078e00ff */
[----:B------:R-:W-:Y:S01]  /*9d40*/  ISETP.NE.AND.EX P0, PT, R31, RZ, PT, P0 ;  /* 0x000000ff1f00720c */ /* 0x000fe20003f05300 */
[----:B------:R2:W4:Y:S01]  /*9d50*/  F2I.U32.TRUNC.NTZ R13, R0 ;  /* 0x00000000000d7305 */ /* 0x000522000020f000 */
[----:B------:R-:W2:Y:S01]  /*9d60*/  LDC R15, c[0x0][0x148] ;  /* 0x00005200ff0f7b82 */ /* 0x000ea20000000800 */
[----:B0-----:R-:W-:-:S02]  /*9d70*/  SHF.R.U64 R12, R4, R6, R3 ;  /* 0x00000006040c7219 */ /* 0x001fc40000001203 */
[----:B------:R-:W-:-:S05]  /*9d80*/  SHF.R.U32.HI R3, RZ, R6, R3 ;  /* 0x00000006ff037219 */ /* 0x000fca0000011603 */
[----:B------:R-:W0:Y:S01]  /*9d90*/  LDC R20, c[0x0][0x600] ;  /* 0x00018000ff147b82 */ /* 0x000e220000000800 */
[-CC-:B-1----:R-:W-:Y:S02]  /*9da0*/  SHF.R.U64 R10, R12, R8.reuse, R3.reuse ;  /* 0x000000080c0a7219 */ /* 0x182fe40000001203 */
[----:B------:R-:W-:-:S05]  /*9db0*/  SHF.R.U32.HI R3, RZ, R8, R3 ;  /* 0x00000008ff037219 */ /* 0x000fca0000011603 */
[----:B------:R-:W1:Y:S01]  /*9dc0*/  LDC R21, c[0x0][0x648] ;  /* 0x00019200ff157b82 */ /* 0x000e620000000800 */
[-C--:B---3--:R-:W-:Y:S02]  /*9dd0*/  SHF.L.U32 R4, R5, R28.reuse, RZ ;  /* 0x0000001c05047219 */ /* 0x088fe400000006ff */
[-CC-:B------:R-:W-:Y:S02]  /*9de0*/  SHF.R.U64 R14, R10, R28.reuse, R3.reuse ;  /* 0x0000001c0a0e7219 */ /* 0x180fe40000001203 */
[----:B------:R-:W-:Y:S02]  /*9df0*/  SHF.R.U32.HI R5, RZ, R28, R3 ;  /* 0x0000001cff057219 */ /* 0x000fe40000011603 */
[----:B------:R-:W-:Y:S01]  /*9e00*/  LOP3.LUT R153, RZ, R4, RZ, 0x33, !PT ;  /* 0x00000004ff997212 */ /* 0x000fe200078e33ff */
[----:B------:R-:W3:Y:S01]  /*9e10*/  LDC R25, c[0x0][0x638] ;  /* 0x00018e00ff197b82 */ /* 0x000ee20000000800 */
[----:B------:R-:W-:Y:S01]  /*9e20*/  SHF.L.U32 R28, R7, R28, RZ ;  /* 0x0000001c071c7219 */ /* 0x000fe200000006ff */
[----:B------:R-:W-:-:S06]  /*9e30*/  IMAD.MOV.U32 R4, RZ, RZ, R14 ;  /* 0x000000ffff047224 */ /* 0x000fcc00078e000e */
[----:B------:R-:W0:Y:S01]  /*9e40*/  LDC R27, c[0x0][0x610] ;  /* 0x00018400ff1b7b82 */ /* 0x000e220000000800 */
[----:B----4-:R-:W-:Y:S05]  /*9e50*/  @!P0 BRA `(.L_x_291) ;  /* 0x0000000000288947 */ /* 0x010fea0003800000 */
        /* <DEDUP_REMOVED lines=10> */
.L_x_291:
[----:B------:R-:W-:Y:S01]  /*9f00*/  ISETP.NE.AND P0, PT, R2, 0x1, PT ;  /* 0x000000010200780c */ /* 0x000fe20003f05270 */
[----:B------:R-:W-:Y:S01]  /*9f10*/  IMAD.MOV R13, RZ, RZ, -R13 ;  /* 0x000000ffff0d7224 */ /* 0x000fe200078e0a0d */
[----:B-12---:R-:W-:Y:S01]  /*9f20*/  SHF.R.U64 R0, R4, R21, R5 ;  /* 0x0000001504007219 */ /* 0x006fe20000001205 */
[----:B0-----:R-:W-:Y:S01]  /*9f30*/  VIADD R5, R20, 0xffffffff ;  /* 0xffffffff14057836 */ /* 0x001fe20000000000 */
[----:B------:R-:W-:-:S03]  /*9f40*/  LOP3.LUT R153, R10, R153, RZ, 0xc0, !PT ;  /* 0x000000990a997212 */ /* 0x000fc600078ec0ff */
[----:B------:R-:W-:Y:S01]  /*9f50*/  IMAD.MOV R3, RZ, RZ, -R0 ;  /* 0x000000ffff037224 */ /* 0x000fe200078e0a00 */
[----:B------:R-:W-:Y:S01]  /*9f60*/  LOP3.LUT R5, R12, R5, RZ, 0xc0, !PT ;  /* 0x000000050c057212 */ /* 0x000fe200078ec0ff */
[----:B------:R-:W-:Y:S02]  /*9f70*/  IMAD R153, R28, R0, R153 ;  /* 0x000000001c997224 */ /* 0x000fe400078e0299 */
[----:B---3--:R-:W-:Y:S02]  /*9f80*/  IMAD R0, R3, R25, R14 ;  /* 0x0000001903007224 */ /* 0x008fe400078e020e */
[----:B------:R-:W-:Y:S02]  /*9f90*/  @P0 IMAD R26, R15, R13, R24 ;  /* 0x0000000d0f1a0224 */ /* 0x000fe400078e0218 */
[----:B------:R-:W-:Y:S02]  /*9fa0*/  IMAD R4, R0, R20, R5 ;  /* 0x0000001400047224 */ /* 0x000fe400078e0205 */
[----:B------:R-:W-:-:S02]  /*9fb0*/  IMAD R153, R153, R27, R26 ;  /* 0x0000001b99997224 */ /* 0x000fc400078e021a */
[----:B------:R-:W-:-:S03]  /*9fc0*/  IMAD.MOV.U32 R3, RZ, RZ, 0x1 ;  /* 0x00000001ff037424 */ /* 0x000fc600078e00ff */
[----:B------:R-:W-:Y:S02]  /*9fd0*/  SEL R152, R4, R153, !P0 ;  /* 0x0000009904987207 */ /* 0x000fe40004000000 */
[----:B------:R-:W-:Y:S02]  /*9fe0*/  PRMT R0, R3, 0x7610, R0 ;  /* 0x0000761003007816 */ /* 0x000fe40000000000 */
[----:B------:R-:W-:-:S07]  /*9ff0*/  SEL R153, R153, R4, !P0 ;  /* 0x0000000499997207 */ /* 0x000fce0004000000 */
.L_x_289:
[----:B------:R-:W-:-:S13]  /*a000*/  LOP3.LUT P0, RZ, R0, 0xff, RZ, 0xc0, !PT ;  /* 0x000000ff00ff7812 */ /* 0x000fda000780c0ff */
[----:B------:R-:W-:Y:S05]  /*a010*/  @P0 BRA `(.L_x_292) ;  /* 0xffffff7000540947 */ /* 0x000fea000383ffff */
[----:B------:R-:W-:Y:S05]  /*a020*/  EXIT ;  /* 0x000000000000794d */ /* 0x000fea0003800000 */
.L_x_7:
[----:B0-----:R-:W-:Y:S01]  /*a030*/  ULDC.64 UR4, c[0x0][0x650] ;  /* 0x0001940000047ab9 */ /* 0x001fe20000000a00 */
        /* <DEDUP_REMOVED lines=25> */
.L_x_294:
[----:B------:R-:W0:Y:S01]  /*a1d0*/  LDC.64 R28, c[0x0][0x640] ;  /* 0x00019000ff1c7b82 */ /* 0x000e220000000a00 */
[-CC-:B------:R-:W-:Y:S01]  /*a1e0*/  SHF.R.U64 R22, R12, R6.reuse, R13.reuse ;  /* 0x000000060c167219 */ /* 0x180fe2000000120d */
[----:B------:R-:W-:Y:S01]  /*a1f0*/  IMAD.MOV.U32 R30, RZ, RZ, 0x1 ;  /* 0x00000001ff1e7424 */ /* 0x000fe200078e00ff */
[----:B------:R-:W-:Y:S02]  /*a200*/  SHF.R.U32.HI R6, RZ, R6, R13 ;  /* 0x00000006ff067219 */ /* 0x000fe4000001160d */
        /* <DEDUP_REMOVED lines=8> */
[----:B------:R-:W-:Y:S01]  /*a290*/  IMAD.IADD R9, R9, 0x1, R11 ;  /* 0x0000000109097824 */ /* 0x000fe200078e020b */
[----:B0-----:R-:W-:-:S04]  /*a2a0*/  ISETP.NE.U32.AND P0, PT, R28, RZ, PT ;  /* 0x000000ff1c00720c */ /* 0x001fc80003f05070 */
[----:B------:R-:W-:Y:S02]  /*a2b0*/  ISETP.NE.AND.EX P0, PT, R29, RZ, PT, P0 ;  /* 0x000000ff1d00720c */ /* 0x000fe40003f05300 */
[----:B------:R-:W0:Y:S01]  /*a2c0*/  LDC R20, c[0x0][0x600] ;  /* 0x00018000ff147b82 */ /* 0x000e220000000800 */
[-CC-:B-1----:R-:W-:Y:S01]  /*a2d0*/  SHF.R.U64 R14, R8, R10.reuse, R9.reuse ;  /* 0x0000000a080e7219 */ /* 0x182fe20000001209 */
[----:B------:R-:W-:Y:S01]  /*a2e0*/  IMAD.MOV.U32 R8, RZ, RZ, -0x1 ;  /* 0xffffffffff087424 */ /* 0x000fe200078e00ff */
[----:B------:R-:W-:-:S05]  /*a2f0*/  SHF.R.U32.HI R9, RZ, R10, R9 ;  /* 0x0000000aff097219 */ /* 0x000fca0000011609 */
[----:B------:R-:W1:Y:S01]  /*a300*/  LDC R24, c[0x0][0x648] ;  /* 0x00019200ff187b82 */ /* 0x000e620000000800 */
[-CC-:B--2---:R-:W-:Y:S02]  /*a310*/  SHF.R.U64 R23, R14, R12.reuse, R9.reuse ;  /* 0x0000000c0e177219 */ /* 0x184fe40000001209 */
[----:B------:R-:W-:-:S05]  /*a320*/  SHF.R.U32.HI R6, RZ, R12, R9 ;  /* 0x0000000cff067219 */ /* 0x000fca0000011609 */
[----:B------:R-:W2:Y:S01]  /*a330*/  LDC R26, c[0x0][0x638] ;  /* 0x00018e00ff1a7b82 */ /* 0x000ea20000000800 */
[-C--:B---3--:R-:W-:Y:S02]  /*a340*/  SHF.L.U32 R8, R8, R27.reuse, RZ ;  /* 0x0000001b08087219 */ /* 0x088fe400000006ff */
[-CC-:B------:R-:W-:Y:S02]  /*a350*/  SHF.R.U64 R25, R23, R27.reuse, R6.reuse ;  /* 0x0000001b17197219 */ /* 0x180fe40000001206 */
[----:B------:R-:W-:Y:S02]  /*a360*/  LOP3.LUT R32, RZ, R8, RZ, 0x33, !PT ;  /* 0x00000008ff207212 */ /* 0x000fe400078e33ff */
[----:B------:R-:W-:Y:S01]  /*a370*/  SHF.R.U32.HI R9, RZ, R27, R6 ;  /* 0x0000001bff097219 */ /* 0x000fe20000011606 */
[----:B------:R-:W3:Y:S01]  /*a380*/  LDC R31, c[0x0][0x610] ;  /* 0x00018400ff1f7b82 */ /* 0x000ee20000000800 */
[----:B------:R-:W-:Y:S01]  /*a390*/  IMAD.MOV.U32 R8, RZ, RZ, R25 ;  /* 0x000000ffff087224 */ /* 0x000fe200078e0019 */
[----:B------:R-:W-:Y:S06]  /*a3a0*/  @!P0 BRA `(.L_x_295) ;  /* 0x0000000000288947 */ /* 0x000fec0003800000 */
        /* <DEDUP_REMOVED lines=10> */
.L_x_295:
[----:B------:R-:W-:Y:S02]  /*a450*/  ISETP.NE.AND P0, PT, R2, 0x1, PT ;  /* 0x000000010200780c */ /* 0x000fe40003f05270 */
[----:B-1----:R-:W-:Y:S01]  /*a460*/  SHF.R.U64 R6, R8, R24, R9 ;  /* 0x0000001808067219 */ /* 0x002fe20000001209 */
[----:B0-----:R-:W-:Y:S01]  /*a470*/  VIADD R9, R20, 0xffffffff ;  /* 0xffffffff14097836 */ /* 0x001fe20000000000 */
[----:B------:R-:W-:Y:S02]  /*a480*/  SHF.L.U32 R30, R30, R27, RZ ;  /* 0x0000001b1e1e7219 */ /* 0x000fe400000006ff */
[----:B------:R-:W-:Y:S01]  /*a490*/  LOP3.LUT R5, R23, R32, RZ, 0xc0, !PT ;  /* 0x0000002017057212 */ /* 0x000fe200078ec0ff */
[----:B------:R-:W-:-:S04]  /*a4a0*/  IMAD.MOV R8, RZ, RZ, -R6 ;  /* 0x000000ffff087224 */ /* 0x000fc800078e0a06 */
[----:B------:R-:W-:Y:S01]  /*a4b0*/  IMAD R6, R30, R6, R5 ;  /* 0x000000061e067224 */ /* 0x000fe200078e0205 */
[----:B------:R-:W-:Y:S01]  /*a4c0*/  LOP3.LUT R5, R14, R9, RZ, 0xc0, !PT ;  /* 0x000000090e057212 */ /* 0x000fe200078ec0ff */
[----:B------:R-:W-:Y:S02]  /*a4d0*/  @P0 IMAD R3, R7, R21, R4 ;  /* 0x0000001507030224 */ /* 0x000fe400078e0204 */
[----:B--2---:R-:W-:Y:S02]  /*a4e0*/  IMAD R4, R8, R26, R25 ;  /* 0x0000001a08047224 */ /* 0x004fe400078e0219 */
[----:B---3--:R-:W-:Y:S02]  /*a4f0*/  IMAD R3, R6, R31, R3 ;  /* 0x0000001f06037224 */ /* 0x008fe400078e0203 */
[----:B------:R-:W-:Y:S02]  /*a500*/  IMAD R4, R4, R20, R5 ;  /* 0x0000001404047224 */ /* 0x000fe400078e0205 */
[----:B------:R-:W-:-:S02]  /*a510*/  IMAD.MOV.U32 R8, RZ, RZ, 0x1 ;  /* 0x00000001ff087424 */ /* 0x000fc400078e00ff */
[----:B------:R-:W-:Y:S01]  /*a520*/  IMAD.MOV.U32 R6, RZ, RZ, R22 ;  /* 0x000000ffff067224 */ /* 0x000fe200078e0016 */
[----:B------:R-:W-:Y:S02]  /*a530*/  SEL R13, R4, R3, !P0 ;  /* 0x00000003040d7207 */ /* 0x000fe40004000000 */
[----:B------:R-:W-:-:S07]  /*a540*/  SEL R20, R3, R4, !P0 ;  /* 0x0000000403147207 */ /* 0x000fce0004000000 */
.L_x_293:
[----:B------:R-:W-:-:S08]  /*a550*/  NOP ;  /* 0x0000000000007918 */ /* 0x000fd00000000000 */
[----:B------:R-:W0:-:S00]  /*a560*/  USETMAXREG.DEALLOC.CTAPOOL 0x28 ;  /* 0x00000028000079c8 */ /* 0x000e0000080e0500 */
[----:B0-----:R-:W-:-:S13]  /*a570*/  ISETP.NE.AND P0, PT, R0, RZ, PT ;  /* 0x000000ff0000720c */ /* 0x001fda0003f05270 */
[----:B------:R-:W-:Y:S05]  /*a580*/  @P0 EXIT ;  /* 0x000000000000094d */ /* 0x000fea0003800000 */
[----:B------:R-:W-:Y:S01]  /*a590*/  LOP3.LUT P0, RZ, R8, 0xff, RZ, 0xc0, !PT ;  /* 0x000000ff08ff7812 */ /* 0x000fe2000780c0ff */
[----:B------:R-:W-:Y:S02]  /*a5a0*/  IMAD.MOV.U32 R0, RZ, RZ, 0x1 ;  /* 0x00000001ff007424 */ /* 0x000fe400078e00ff */
[----:B------:R-:W-:-:S10]  /*a5b0*/  IMAD.MOV.U32 R3, RZ, RZ, RZ ;  /* 0x000000ffff037224 */ /* 0x000fd400078e00ff */
[----:B------:R-:W-:Y:S05]  /*a5c0*/  @!P0 BRA `(.L_x_296) ;  /* 0x0000000c00408947 */ /* 0x000fea0003800000 */
[----:B------:R-:W0:Y:S01]  /*a5d0*/  LDC R0, c[0x0][0x28c] ;  /* 0x0000a300ff007b82 */ /* 0x000e220000000800 */
[----:B------:R-:W-:Y:S01]  /*a5e0*/  ULDC UR5, c[0x0][0x658] ;  /* 0x0001960000057ab9 */ /* 0x000fe20000000800 */
[----:B------:R-:W-:Y:S01]  /*a5f0*/  UMOV UR7, 0xffffffff ;  /* 0xffffffff00077882 */ /* 0x000fe20000000000 */
[----:B------:R-:W-:Y:S01]  /*a600*/  ULDC UR6, c[0x0][0xc] ;  /* 0x0000030000067ab9 */ /* 0x000fe20000000800 */
[----:B------:R-:W-:Y:S01]  /*a610*/  USHF.L.U32 UR8, UR7, UR5, URZ ;  /* 0x0000000507087299 */ /* 0x000fe2000800063f */
[----:B------:R-:W-:Y:S01]  /*a620*/  BSSY B0, `(.L_x_296) ;  /* 0x00000ca000007945 */ /* 0x000fe20003800000 */
[----:B------:R-:W-:Y:S01]  /*a630*/  UMOV UR9, 0x1 ;  /* 0x0000000100097882 */ /* 0x000fe20000000000 */
[----:B------:R-:W-:Y:S01]  /*a640*/  ULDC UR7, c[0x0][0x10] ;  /* 0x0000040000077ab9 */ /* 0x000fe20000000800 */
[----:B------:R-:W1:Y:S01]  /*a650*/  S2UR UR10, SR_CgaCtaId ;  /* 0x00000000000a79c3 */ /* 0x000e620000008800 */
[----:B------:R-:W-:Y:S01]  /*a660*/  UIMAD.WIDE.U32 UR6, UR6, UR7, URZ ;  /* 0x00000007060672a5 */ /* 0x000fe2000f8e003f */
[----:B------:R-:W-:Y:S01]  /*a670*/  IMAD.MOV.U32 R9, RZ, RZ, 0x1 ;  /* 0x00000001ff097424 */ /* 0x000fe200078e00ff */
[----:B------:R-:W-:Y:S01]  /*a680*/  USHF.L.U32 UR18, UR9, UR5, URZ ;  /* 0x0000000509127299 */ /* 0x000fe2000800063f */
[----:B------:R-:W-:Y:S01]  /*a690*/  LOP3.LUT R8, R19, 0x2, RZ, 0xfc, !PT ;  /* 0x0000000213087812 */ /* 0x000fe200078efcff */
[----:B------:R-:W-:Y:S01]  /*a6a0*/  ULDC UR4, c[0x0][0x600] ;  /* 0x0001800000047ab9 */ /* 0x000fe20000000800 */
[----:B------:R-:W-:Y:S01]  /*a6b0*/  ULDC UR5, c[0x0][0x14] ;  /* 0x0000050000057ab9 */ /* 0x000fe20000000800 */
[----:B------:R-:W-:-:S02]  /*a6c0*/  UIADD3 UR4, UR4, -0x1, URZ ;  /* 0xffffffff04047890 */ /* 0x000fc4000fffe03f */
[----:B------:R-:W-:Y:S02]  /*a6d0*/  UIMAD.WIDE.U32 UR22, UR6, UR5, URZ ;  /* 0x00000005061672a5 */ /* 0x000fe4000f8e003f */
[----:B------:R-:W-:Y:S02]  /*a6e0*/  UIMAD UR13, UR7, UR5, URZ ;  /* 0x00000005070d72a4 */ /* 0x000fe4000f8e023f */
[----:B------:R-:W-:Y:S02]  /*a6f0*/  ULOP3.LUT UR17, URZ, UR8, URZ, 0x33, !UPT ;  /* 0x000000083f117292 */ /* 0x000fe4000f8e333f */
[----:B------:R-:W-:Y:S01]  /*a700*/  UIADD3 UR13, UR23, UR13, URZ ;  /* 0x0000000d170d7290 */ /* 0x000fe2000fffe03f */
[----:B0-----:R-:W-:Y:S01]  /*a710*/  VIADD R0, R0, 0x1f ;  /* 0x0000001f00007836 */ /* 0x001fe20000000000 */
[----:B------:R-:W-:-:S04]  /*a720*/  ULDC.64 UR24, c[0x0][0x198] ;  /* 0x0000660000187ab9 */ /* 0x000fc80000000a00 */
[----:B------:R-:W-:Y:S01]  /*a730*/  SHF.R.S32.HI R3, RZ, 0x1f, R0 ;  /* 0x0000001fff037819 */ /* 0x000fe20000011400 */
[----:B-1----:R-:W-:-:S03]  /*a740*/  IMAD.U32 R11, RZ, RZ, UR10 ;  /* 0x0000000aff0b7e24 */ /* 0x002fc6000f8e00ff */
[----:B------:R-:W-:Y:S01]  /*a750*/  LEA.HI R3, R3, R0, RZ, 0x5 ;  /* 0x0000000003037211 */ /* 0x000fe200078f28ff */
[----:B------:R-:W-:-:S03]  /*a760*/  IMAD.MOV.U32 R0, RZ, RZ, 0x1 ;  /* 0x00000001ff007424 */ /* 0x000fc600078e00ff */
[----:B------:R-:W-:Y:S01]  /*a770*/  SHF.R.S32.HI R10, RZ, 0x5, R3 ;  /* 0x00000005ff0a7819 */ /* 0x000fe20000011403 */
[----:B------:R-:W-:-:S04]  /*a780*/  IMAD.MOV.U32 R3, RZ, RZ, RZ ;  /* 0x000000ffff037224 */ /* 0x000fc800078e00ff */
[----:B------:R-:W-:-:S07]  /*a790*/  VIADD R12, R10, 0x1 ;  /* 0x000000010a0c7836 */ /* 0x000fce0000000000 */
.L_x_307:
[----:B------:R-:W-:-:S03]  /*a7a0*/  UMOV UR5, 0xffffffff ;  /* 0xffffffff00057882 */ /* 0x000fc60000000000 */
[----:B------:R-:W-:Y:S05]  /*a7b0*/  BRA.DIV UR5, `(.L_x_297) ;  /* 0x0000000e05887947 */ /* 0x000fea000b800000 */
[----:B------:R-:W-:-:S13]  /*a7c0*/  ELECT P6, URZ, PT ;  /* 0x00000000003f782f */ /* 0x000fda00038c0000 */
.L_x_317:
[----:B------:R-:W0:Y:S01]  /*a7d0*/  LDC R4, c[0x0][0x28c] ;  /* 0x0000a300ff047b82 */ /* 0x000e220000000800 */
[----:B------:R-:W-:Y:S01]  /*a7e0*/  BSSY B1, `(.L_x_298) ;  /* 0x000003b000017945 */ /* 0x000fe20003800000 */
[----:B0-----:R-:W-:-:S13]  /*a7f0*/  ISETP.LT.OR P6, PT, R4, 0x1, !P6 ;  /* 0x000000010400780c */ /* 0x001fda00077c1670 */
[----:B------:R-:W-:Y:S05]  /*a800*/  @P6 BRA `(.L_x_299) ;  /* 0x0000000000e06947 */ /* 0x000fea0003800000 */
[----:B------:R-:W-:Y:S02]  /*a810*/  IMAD R20, R20, 0x2, R11 ;  /* 0x0000000214147824 */ /* 0x000fe400078e020b */
[----:B------:R-:W-:Y:S02]  /*a820*/  IMAD.SHL.U32 R21, R13, 0x100, RZ ;  /* 0x000001000d157824 */ /* 0x000fe400078e00ff */
[----:B------:R-:W-:Y:S02]  /*a830*/  IMAD.MOV.U32 R22, RZ, RZ, RZ ;  /* 0x000000ffff167224 */ /* 0x000fe400078e00ff */
[----:B------:R-:W-:Y:S02]  /*a840*/  IMAD.MOV.U32 R4, RZ, RZ, R12 ;  /* 0x000000ffff047224 */ /* 0x000fe400078e000c */
[----:B------:R-:W-:Y:S02]  /*a850*/  IMAD.MOV.U32 R5, RZ, RZ, R0 ;  /* 0x000000ffff057224 */ /* 0x000fe400078e0000 */
[----:B------:R-:W-:-:S02]  /*a860*/  IMAD.MOV.U32 R14, RZ, RZ, R3 ;  /* 0x000000ffff0e7224 */ /* 0x000fc400078e0003 */
[----:B------:R-:W-:-:S07]  /*a870*/  IMAD.SHL.U32 R15, R20, 0x40, RZ ;  /* 0x00000040140f7824 */ /* 0x000fce00078e00ff */
.L_x_302:
[----:B------:R-:W0:Y:S01]  /*a880*/  S2UR UR5, SR_CgaCtaId ;  /* 0x00000000000579c3 */ /* 0x000e220000008800 */
[----:B------:R-:W-:Y:S02]  /*a890*/  MOV R20, 0x400 ;  /* 0x0000040000147802 */ /* 0x000fe40000000f00 */
[----:B------:R-:W-:Y:S02]  /*a8a0*/  SHF.L.U32 R7, R5, 0x1f, RZ ;  /* 0x0000001f05077819 */ /* 0x000fe400000006ff */
[----:B------:R-:W-:-:S13]  /*a8b0*/  LOP3.LUT P1, RZ, R18, 0x7f, RZ, 0xc0, !PT ;  /* 0x0000007f12ff7812 */ /* 0x000fda000782c0ff */
[----:B------:R-:W1:Y:S01]  /*a8c0*/  @!P1 LDC R13, c[0x0][0x500] ;  /* 0x00014000ff0d9b82 */ /* 0x000e620000000800 */
[----:B0-----:R-:W-:-:S05]  /*a8d0*/  IMAD.U32 R11, RZ, RZ, UR5 ;  /* 0x00000005ff0b7e24 */ /* 0x001fca000f8e00ff */
[----:B------:R-:W-:-:S05]  /*a8e0*/  LEA R23, R11, R20, 0x18 ;  /* 0x000000140b177211 */ /* 0x000fca00078ec0ff */
[----:B------:R-:W-:-:S04]  /*a8f0*/  IMAD R20, R14, 0x8, R23 ;  /* 0x000000080e147824 */ /* 0x000fc800078e0217 */
[----:B------:R-:W0:Y:S02]  /*a900*/  SYNCS.PHASECHK.TRANS64.TRYWAIT P0, [R20+URZ+0x18], R7 ;  /* 0x00001807140075a7 */ /* 0x000e24000800017f */
[----:B01----:R-:W-:Y:S05]  /*a910*/  @!P0 BRA `(.L_x_300) ;  /* 0x0000000c00508947 */ /* 0x003fea0003800000 */
.L_x_318:
[----:B0-----:R-:W-:Y:S01]  /*a920*/  PRMT R7, R8, 0x9910, RZ ;  /* 0x0000991008077816 */ /* 0x001fe200000000ff */
[----:B------:R0:W-:Y:S03]  /*a930*/  @!P1 SYNCS.ARRIVE.TRANS64 RZ, [R20+URZ], R13 ;  /* 0x0000000d14ff99a7 */ /* 0x0001e6000800003f */
[----:B------:R-:W-:-:S13]  /*a940*/  ISETP.NE.AND P0, PT, R7, 0x2, PT ;  /* 0x000000020700780c */ /* 0x000fda0003f05270 */
[----:B0-----:R-:W-:Y:S05]  /*a950*/  @P0 BRA `(.L_x_301) ;  /* 0x0000000000040947 */ /* 0x001fea0003800000 */
[----:B------:R-:W-:Y:S01]  /*a960*/  BPT.TRAP 0x1 ;  /* 0x000000040000795c */ /* 0x000fe20000300000 */
.L_x_301:
[----:B------:R-:W-:Y:S01]  /*a970*/  IMAD R7, R14, 0x2, R11 ;  /* 0x000000020e077824 */ /* 0x000fe200078e020b */
[----:B------:R-:W-:Y:S01]  /*a980*/  R2UR UR9, R20 ;  /* 0x00000000140972ca */ /* 0x000fe200000e0000 */
[----:B------:R-:W-:Y:S01]  /*a990*/  VIADD R4, R4, 0xffffffff ;  /* 0xffffffff04047836 */ /* 0x000fe20000000000 */
[----:B------:R-:W-:Y:S01]  /*a9a0*/  UIADD3 UR6, UP0, UR24, 0xf0, URZ ;  /* 0x000000f018067890 */ /* 0x000fe2000ff1e03f */
[----:B------:R-:W-:Y:S01]  /*a9b0*/  IMAD.SHL.U32 R7, R7, 0x800, RZ ;  /* 0x0000080007077824 */ /* 0x000fe200078e00ff */
[----:B------:R-:W-:Y:S01]  /*a9c0*/  R2UR UR11, R15 ;  /* 0x000000000f0b72ca */ /* 0x000fe200000e0000 */
[----:B------:R-:W-:Y:S01]  /*a9d0*/  UIADD3 UR26, UP1, UR24, 0x1f0, URZ ;  /* 0x000001f0181a7890 */ /* 0x000fe2000ff3e03f */
[----:B------:R-:W-:Y:S01]  /*a9e0*/  R2UR UR10, R22 ;  /* 0x00000000160a72ca */ /* 0x000fe200000e0000 */
[--C-:B------:R-:W-:Y:S01]  /*a9f0*/  IMAD R7, R7, 0x2, R23.reuse ;  /* 0x0000000207077824 */ /* 0x100fe200078e0217 */
[----:B------:R-:W-:Y:S01]  /*aa00*/  R2UR UR12, R6 ;  /* 0x00000000060c72ca */ /* 0x000fe200000e0000 */
[C---:B------:R-:W-:Y:S01]  /*aa10*/  IMAD R23, R14.reuse, 0x4000, R23 ;  /* 0x000040000e177824 */ /* 0x040fe200078e0217 */
[----:B------:R-:W-:Y:S01]  /*aa20*/  R2UR UR19, R21 ;  /* 0x00000000151372ca */ /* 0x000fe200000e0000 */
[----:B------:R-:W-:Y:S01]  /*aa30*/  UIADD3.X UR7, URZ, UR25, URZ, UP0, !UPT ;  /* 0x000000193f077290 */ /* 0x000fe200087fe43f */
[----:B------:R-:W-:Y:S01]  /*aa40*/  R2UR UR5, R7 ;  /* 0x00000000070572ca */ /* 0x000fe200000e0000 */
[----:B------:R-:W-:Y:S01]  /*aa50*/  VIADD R14, R14, 0x1 ;  /* 0x000000010e0e7836 */ /* 0x000fe20000000000 */
[----:B------:R-:W-:Y:S01]  /*aa60*/  R2UR UR8, R23 ;  /* 0x00000000170872ca */ /* 0x000fe200000e0000 */
[----:B------:R-:W-:Y:S01]  /*aa70*/  UIADD3.X UR27, URZ, UR25, URZ, UP1, !UPT ;  /* 0x000000193f1b7290 */ /* 0x000fe20008ffe43f */
[----:B------:R-:W-:Y:S01]  /*aa80*/  ISETP.GT.AND P1, PT, R4, 0x1, PT ;  /* 0x000000010400780c */ /* 0x000fe20003f24270 */
[----:B------:R-:W-:Y:S01]  /*aa90*/  UMOV UR20, 0x30000 ;  /* 0x0003000000147882 */ /* 0x000fe20000000000 */
[----:B------:R-:W-:Y:S01]  /*aaa0*/  UMOV UR14, 0x0 ;  /* 0x00000000000e7882 */ /* 0x000fe20000000000 */
[----:B------:R-:W-:Y:S01]  /*aab0*/  UMOV UR15, 0x10000000 ;  /* 0x10000000000f7882 */ /* 0x000fe20000000000 */
[----:B------:R-:W-:Y:S01]  /*aac0*/  ISETP.NE.AND P0, PT, R14, 0x3, PT ;  /* 0x000000030e00780c */ /* 0x000fe20003f05270 */
[----:B------:R-:W-:-:S03]  /*aad0*/  VIADD R22, R22, 0x20 ;  /* 0x0000002016167836 */ /* 0x000fc60000000000 */
[----:B------:R-:W-:Y:S01]  /*aae0*/  SEL R20, RZ, 0x1, P0 ;  /* 0x00000001ff147807 */ /* 0x000fe20000000000 */
[----:B------:R-:W-:Y:S01]  /*aaf0*/  UIADD3 UR5, UR5, 0x100, URZ ;  /* 0x0000010005057890 */ /* 0x000fe2000fffe03f */
[----:B------:R-:W-:Y:S01]  /*ab00*/  SEL R14, R14, RZ, P0 ;  /* 0x000000ff0e0e7207 */ /* 0x000fe20000000000 */
[----:B------:R-:W-:Y:S01]  /*ab10*/  UIADD3 UR16, UR8, 0x6100, URZ ;  /* 0x0000610008107890 */ /* 0x000fe2000fffe03f */
[----:B------:R-:W-:-:S04]  /*ab20*/  LOP3.LUT R5, R5, R20, RZ, 0x3c, !PT ;  /* 0x0000001405057212 */ /* 0x000fc800078e3cff */
[----:B------:R-:W-:Y:S02]  /*ab30*/  UMOV UR8, UR5 ;  /* 0x0000000500087c82 */ /* 0x000fe40008000000 */
[----:B------:R0:W-:Y:S02]  /*ab40*/  UTMALDG.3D.MULTICAST [UR8], [UR6], UR20, desc[UR14] ;  /* 0x00000e08060073b4 */ /* 0x0001e40008011814 */
[----:B0-----:R-:W-:Y:S01]  /*ab50*/  UMOV UR8, UR16 ;  /* 0x0000001000087c82 */ /* 0x001fe20008000000 */
[----:B------:R-:W-:Y:S02]  /*ab60*/  UMOV UR11, UR19 ;  /* 0x00000013000b7c82 */ /* 0x000fe40008000000 */
[----:B------:R0:W-:Y:S02]  /*ab70*/  UTMALDG.3D [UR8], [UR26], desc[UR14] ;  /* 0x00000e081a0075b4 */ /* 0x0001e40008011000 */
[----:B0-----:R-:W-:Y:S05]  /*ab80*/  @P1 BRA `(.L_x_302) ;  /* 0xfffffffc003c1947 */ /* 0x001fea000383ffff */
.L_x_299:
[----:B------:R-:W-:Y:S05]  /*ab90*/  BSYNC B1 ;  /* 0x0000000000017941 */ /* 0x000fea0003800000 */
.L_x_298:
[----:B------:R-:W-:Y:S01]  /*aba0*/  LOP3.LUT P1, RZ, R9, 0xff, RZ, 0xc0, !PT ;  /* 0x000000ff09ff7812 */ /* 0x000fe2000782c0ff */
[C---:B------:R-:W-:Y:S01]  /*abb0*/  IMAD.IADD R6, R10.reuse, 0x1, R3 ;  /* 0x000000010a067824 */ /* 0x040fe200078e0203 */
[----:B------:R-:W-:Y:S01]  /*abc0*/  ULDC.64 UR6, c[0x0][0x650] ;  /* 0x0001940000067ab9 */ /* 0x000fe20000000a00 */
[----:B------:R-:W-:Y:S01]  /*abd0*/  ISETP.GE.U32.AND P2, PT, R10, 0x3, PT ;  /* 0x000000030a00780c */ /* 0x000fe20003f46070 */
[----:B------:R-:W-:Y:S01]  /*abe0*/  BSSY B1, `(.L_x_303) ;  /* 0x000006b000017945 */ /* 0x000fe20003800000 */
[----:B------:R-:W-:Y:S01]  /*abf0*/  IMAD.MOV.U32 R20, RZ, RZ, -0x1 ;  /* 0xffffffffff147424 */ /* 0x000fe200078e00ff */
[----:B------:R-:W-:Y:S01]  /*ac00*/  ISETP.GT.U32.AND P0, PT, R6, 0x2, PT ;  /* 0x000000020600780c */ /* 0x000fe20003f04070 */
[----:B------:R-:W-:Y:S01]  /*ac10*/  IMAD.MOV.U32 R13, RZ, RZ, -0x1 ;  /* 0xffffffffff0d7424 */ /* 0x000fe200078e00ff */
[----:B------:R-:W-:Y:S02]  /*ac20*/  PRMT R9, RZ, 0x7610, R9 ;  /* 0x00007610ff097816 */ /* 0x000fe40000000009 */
[----:B------:R-:W-:-:S03]  /*ac30*/  ISETP.LT.U32.AND P0, PT, R10, 0x3, P0 ;  /* 0x000000030a00780c */ /* 0x000fc60000701070 */
[----:B------:R-:W0:Y:S01]  /*ac40*/  @P1 S2R R11, SR_CgaCtaId ;  /* 0x00000000000b1919 */ /* 0x000e220000008800 */
[----:B------:R-:W-:-:S04]  /*ac50*/  @P1 MOV R4, 0x400 ;  /* 0x0000040000041802 */ /* 0x000fc80000000f00 */
[----:B0-----:R-:W-:Y:S01]  /*ac60*/  @P1 LEA R3, R11, R4, 0x18 ;  /* 0x000000040b031211 */ /* 0x001fe200078ec0ff */
[----:B------:R-:W-:-:S03]  /*ac70*/  IMAD.WIDE.U32 R4, R6, -0x55555555, RZ ;  /* 0xaaaaaaab06047825 */ /* 0x000fc600078e00ff */
[----:B------:R0:W-:Y:S01]  /*ac80*/  @P1 SYNCS.ARRIVE.TRANS64.A1T0 RZ, [R3+URZ+0x48], RZ ;  /* 0x000048ff03ff19a7 */ /* 0x0001e2000810003f */
[----:B------:R-:W-:Y:S02]  /*ac90*/  IADD3 R16, P1, R16, UR22, RZ ;  /* 0x0000001610107c10 */ /* 0x000fe4000ff3e0ff */
[----:B------:R-:W-:Y:S02]  /*aca0*/  SHF.R.U32.HI R5, RZ, 0x1, R5 ;  /* 0x00000001ff057819 */ /* 0x000fe40000011605 */
[----:B------:R-:W-:Y:S02]  /*acb0*/  IADD3.X R17, R17, UR13, RZ, P1, !PT ;  /* 0x0000000d11117c10 */ /* 0x000fe40008ffe4ff */
[----:B------:R-:W-:Y:S02]  /*acc0*/  PRMT R4, RZ, 0x7610, R4 ;  /* 0x00007610ff047816 */ /* 0x000fe40000000004 */
[----:B0-----:R-:W-:Y:S02]  /*acd0*/  SEL R3, RZ, 0x1, !P0 ;  /* 0x00000001ff037807 */ /* 0x001fe40004000000 */
[----:B------:R-:W-:-:S02]  /*ace0*/  ISETP.GE.U32.AND P0, PT, R16, UR6, PT ;  /* 0x0000000610007c0c */ /* 0x000fc4000bf06070 */
[----:B------:R-:W-:Y:S01]  /*acf0*/  LOP3.LUT R0, R0, R3, RZ, 0x3c, !PT ;  /* 0x0000000300007212 */ /* 0x000fe200078e3cff */
[----:B------:R-:W-:Y:S01]  /*ad00*/  IMAD R3, R5, -0x3, R6 ;  /* 0xfffffffd05037824 */ /* 0x000fe200078e0206 */
[----:B------:R-:W-:Y:S01]  /*ad10*/  ISETP.GE.U32.AND.EX P0, PT, R17, UR7, PT, P0 ;  /* 0x0000000711007c0c */ /* 0x000fe2000bf06100 */
[----:B------:R-:W-:Y:S01]  /*ad20*/  IMAD.MOV.U32 R6, RZ, RZ, -0x1 ;  /* 0xffffffffff067424 */ /* 0x000fe200078e00ff */
[----:B------:R-:W-:-:S11]  /*ad30*/  @P2 LOP3.LUT R0, R0, 0x1, R5, 0x78, !PT ;  /* 0x0000000100002812 */ /* 0x000fd600078e7805 */
[----:B------:R-:W-:Y:S05]  /*ad40*/  @P0 BRA `(.L_x_304) ;  /* 0x0000000400500947 */ /* 0x000fea0003800000 */
[----:B------:R-:W0:Y:S01]  /*ad50*/  S2R R15, SR_CTAID.X ;  /* 0x00000000000f7919 */ /* 0x000e220000002500 */
[----:B------:R-:W-:Y:S01]  /*ad60*/  ULDC.64 UR6, c[0x0][0x628] ;  /* 0x00018a0000067ab9 */ /* 0x000fe20000000a00 */
[----:B------:R-:W1:Y:S01]  /*ad70*/  LDC R20, c[0x0][0x144] ;  /* 0x00005100ff147b82 */ /* 0x000e620000000800 */
[----:B------:R-:W-:Y:S01]  /*ad80*/  ISETP.NE.U32.AND P0, PT, RZ, UR6, PT ;  /* 0x00000006ff007c0c */ /* 0x000fe2000bf05070 */
[----:B------:R-:W2:Y:S01]  /*ad90*/  S2R R13, SR_CTAID.Y ;  /* 0x00000000000d7919 */ /* 0x000ea20000002600 */
[----:B------:R-:W-:Y:S01]  /*ada0*/  ULDC UR8, c[0x0][0x630] ;  /* 0x00018c0000087ab9 */ /* 0x000fe20000000800 */
[----:B------:R-:W-:Y:S01]  /*adb0*/  ULDC UR9, c[0x0][0x150] ;  /* 0x0000540000097ab9 */ /* 0x000fe20000000800 */
[----:B------:R-:W-:Y:S01]  /*adc0*/  ISETP.NE.AND.EX P0, PT, RZ, UR7, PT, P0 ;  /* 0x00000007ff007c0c */ /* 0x000fe2000bf05300 */
[----:B------:R-:W-:Y:S02]  /*add0*/  IMAD.MOV.U32 R4, RZ, RZ, R16 ;  /* 0x000000ffff047224 */ /* 0x000fe400078e0010 */
[----:B------:R-:W-:Y:S01]  /*ade0*/  IMAD.MOV.U32 R5, RZ, RZ, R17 ;  /* 0x000000ffff057224 */ /* 0x000fe200078e0011 */
[----:B0-----:R-:W-:-:S09]  /*adf0*/  I2FP.F32.U32 R22, R15 ;  /* 0x0000000f00167245 */ /* 0x001fd20000201000 */
[----:B------:R-:W-:Y:S05]  /*ae00*/  @!P0 BRA `(.L_x_305) ;  /* 0x0000000000288947 */ /* 0x000fea0003800000 */
[----:B------:R-:W-:Y:S02]  /*ae10*/  ULDC UR5, c[0x0][0x634] ;  /* 0x00018d0000057ab9 */ /* 0x000fe40000000800 */
[----:B------:R-:W-:-:S05]  /*ae20*/  IADD3 R5, P0, R16, UR5, RZ ;  /* 0x0000000510057c10 */ /* 0x000fca000ff1e0ff */
[----:B------:R-:W-:-:S04]  /*ae30*/  IMAD.X R21, RZ, RZ, R17, P0 ;  /* 0x000000ffff157224 */ /* 0x000fc800000e0611 */
[----:B------:R-:W-:-:S04]  /*ae40*/  IMAD.WIDE.U32 R6, R21, UR6, RZ ;  /* 0x0000000615067c25 */ /* 0x000fc8000f8e00ff */
[----:B------:R-:W-:-:S04]  /*ae50*/  IMAD.WIDE.U32 R6, P0, R5, UR7, R6 ;  /* 0x0000000705067c25 */ /* 0x000fc8000f800006 */
[----:B------:R-:W-:-:S04]  /*ae60*/  IMAD.WIDE.U32 R4, R5, UR6, RZ ;  /* 0x0000000605047c25 */ /* 0x000fc8000f8e00ff */
[----:B------:R-:W-:Y:S01]  /*ae70*/  IMAD.MOV.U32 R4, RZ, RZ, R7 ;  /* 0x000000ffff047224 */ /* 0x000fe200078e0007 */
[----:B------:R-:W-:Y:S01]  /*ae80*/  IADD3 RZ, P1, R5, R6, RZ ;  /* 0x0000000605ff7210 */ /* 0x000fe20007f3e0ff */
[----:B------:R-:W-:-:S04]  /*ae90*/  IMAD.X R5, RZ, RZ, RZ, P0 ;  /* 0x000000ffff057224 */ /* 0x000fc800000e06ff */
[----:B------:R-:W-:-:S08]  /*aea0*/  IMAD.WIDE.U32.X R4, R21, UR7, R4, P1 ;  /* 0x0000000715047c25 */ /* 0x000fd000088e0404 */
.L_x_305:
[----:B------:R-:W-:Y:S01]  /*aeb0*/  FMUL R22, R22, UR9 ;  /* 0x0000000916167c20 */ /* 0x000fe20008400000 */
[--C-:B------:R-:W-:Y:S01]  /*aec0*/  SHF.R.U64 R14, R4, UR8, R5.reuse ;  /* 0x00000008040e7c19 */ /* 0x100fe20008001205 */
[----:B------:R-:W-:Y:S01]  /*aed0*/  ULDC.64 UR6, c[0x0][0x620] ;  /* 0x0001880000067ab9 */ /* 0x000fe20000000a00 */
[----:B------:R-:W-:Y:S01]  /*aee0*/  SHF.R.U32.HI R4, RZ, UR8, R5 ;  /* 0x00000008ff047c19 */ /* 0x000fe20008011605 */
[----:B------:R-:W-:Y:S01]  /*aef0*/  ULDC.64 UR8, c[0x0][0x640] ;  /* 0x0001900000087ab9 */ /* 0x000fe20000000a00 */
[----:B------:R-:W-:Y:S01]  /*af00*/  IADD3 R5, P0, RZ, -R14, RZ ;  /* 0x8000000eff057210 */ /* 0x000fe20007f1e0ff */
[----:B------:R-:W0:Y:S01]  /*af10*/  F2I.U32.TRUNC.NTZ R22, R22 ;  /* 0x0000001600167305 */ /* 0x000e22000020f000 */
[----:B------:R-:W-:-:S03]  /*af20*/  ULDC UR5, c[0x0][0x618] ;  /* 0x0001860000057ab9 */ /* 0x000fc60000000800 */
[----:B------:R-:W-:Y:S01]  /*af30*/  IMAD.X R4, RZ, RZ, ~R4, P0 ;  /* 0x000000ffff047224 */ /* 0x000fe200000e0e04 */
[----:B------:R-:W-:-:S03]  /*af40*/  ISETP.NE.U32.AND P0, PT, RZ, UR8, PT ;  /* 0x00000008ff007c0c */ /* 0x000fc6000bf05070 */
[----:B------:R-:W-:Y:S01]  /*af50*/  IMAD R4, R4, UR6, RZ ;  /* 0x0000000604047c24 */ /* 0x000fe2000f8e02ff */
[----:B------:R-:W-:-:S03]  /*af60*/  ISETP.NE.AND.EX P0, PT, RZ, UR9, PT, P0 ;  /* 0x00000009ff007c0c */ /* 0x000fc6000bf05300 */
[C---:B------:R-:W-:Y:S02]  /*af70*/  IMAD R7, R5.reuse, UR7, R4 ;  /* 0x0000000705077c24 */ /* 0x040fe4000f8e0204 */
[----:B------:R-:W-:Y:S01]  /*af80*/  IMAD.WIDE.U32 R4, R5, UR6, R16 ;  /* 0x0000000605047c25 */ /* 0x000fe2000f8e0010 */
[----:B------:R-:W-:-:S03]  /*af90*/  ULDC UR6, c[0x0][0x154] ;  /* 0x0000550000067ab9 */ /* 0x000fc60000000800 */
[----:B0-----:R-:W-:Y:S02]  /*afa0*/  IMAD.MOV R6, RZ, RZ, -R22 ;  /* 0x000000ffff067224 */ /* 0x001fe400078e0a16 */
[----:B------:R-:W-:Y:S02]  /*afb0*/  IMAD.IADD R5, R5, 0x1, R7 ;  /* 0x0000000105057824 */ /* 0x000fe400078e0207 */
[----:B-1----:R-:W-:Y:S01]  /*afc0*/  IMAD R15, R20, R6, R15 ;  /* 0x00000006140f7224 */ /* 0x002fe200078e020f */
[----:B--2---:R-:W-:Y:S01]  /*afd0*/  I2FP.F32.U32 R6, R13 ;  /* 0x0000000d00067245 */ /* 0x004fe20000201000 */
[----:B------:R-:W0:Y:S01]  /*afe0*/  LDC R20, c[0x0][0x148] ;  /* 0x00005200ff147b82 */ /* 0x000e220000000800 */
[--C-:B------:R-:W-:Y:S02]  /*aff0*/  SHF.R.U64 R21, R4, UR5, R5.reuse ;  /* 0x0000000504157c19 */ /* 0x100fe40008001205 */
[----:B------:R-:W-:Y:S01]  /*b000*/  SHF.R.U32.HI R4, RZ, UR5, R5 ;  /* 0x00000005ff047c19 */ /* 0x000fe20008011605 */
[----:B------:R-:W-:Y:S01]  /*b010*/  FMUL R6, R6, UR6 ;  /* 0x0000000606067c20 */ /* 0x000fe20008400000 */
[----:B------:R-:W-:-:S02]  /*b020*/  ULDC UR5, c[0x0][0x608] ;  /* 0x0001820000057ab9 */ /* 0x000fc40000000800 */
[--C-:B------:R-:W-:Y:S01]  /*b030*/  SHF.R.U64 R23, R21, UR5, R4.reuse ;  /* 0x0000000515177c19 */ /* 0x100fe20008001204 */
[----:B------:R1:W2:Y:S01]  /*b040*/  F2I.U32.TRUNC.NTZ R24, R6 ;  /* 0x0000000600187305 */ /* 0x0002a2000020f000 */
[----:B------:R-:W-:Y:S01]  /*b050*/  SHF.R.U32.HI R4, RZ, UR5, R4 ;  /* 0x00000005ff047c19 */ /* 0x000fe20008011604 */
[----:B------:R-:W-:-:S03]  /*b060*/  ULDC UR5, c[0x0][0x658] ;  /* 0x0001960000057ab9 */ /* 0x000fc60000000800 */
[--C-:B------:R-:W-:Y:S02]  /*b070*/  SHF.R.U64 R22, R23, UR5, R4.reuse ;  /* 0x0000000517167c19 */ /* 0x100fe40008001204 */
[----:B------:R-:W-:-:S03]  /*b080*/  SHF.R.U32.HI R25, RZ, UR5, R4 ;  /* 0x00000005ff197c19 */ /* 0x000fc60008011604 */
[----:B------:R-:W-:Y:S02]  /*b090*/  IMAD.MOV.U32 R4, RZ, RZ, R22 ;  /* 0x000000ffff047224 */ /* 0x000fe400078e0016 */
[----:B------:R-:W-:Y:S01]  /*b0a0*/  IMAD.MOV.U32 R5, RZ, RZ, R25 ;  /* 0x000000ffff057224 */ /* 0x000fe200078e0019 */
[----:B-1----:R-:W-:Y:S06]  /*b0b0*/  @!P0 BRA `(.L_x_306) ;  /* 0x0000000000288947 */ /* 0x002fec0003800000 */
        /* <DEDUP_REMOVED lines=10> */
.L_x_306:
[----:B------:R-:W-:Y:S01]  /*b160*/  ISETP.NE.AND P0, PT, R2, 0x1, PT ;  /* 0x000000010200780c */ /* 0x000fe20003f05270 */
[----:B------:R-:W-:Y:S01]  /*b170*/  ULDC UR5, c[0x0][0x648] ;  /* 0x0001920000057ab9 */ /* 0x000fe20000000800 */
[----:B------:R-:W-:Y:S01]  /*b180*/  LOP3.LUT R23, R23, UR17, RZ, 0xc0, !PT ;  /* 0x0000001117177c12 */ /* 0x000fe2000f8ec0ff */
[----:B--2---:R-:W-:Y:S01]  /*b190*/  IMAD.MOV R24, RZ, RZ, -R24 ;  /* 0x000000ffff187224 */ /* 0x004fe200078e0a18 */
[----:B------:R-:W-:Y:S01]  /*b1a0*/  SHF.R.U64 R4, R4, UR5, R5 ;  /* 0x0000000504047c19 */ /* 0x000fe20008001205 */
[----:B------:R-:W-:Y:S01]  /*b1b0*/  ULDC UR5, c[0x0][0x638] ;  /* 0x00018e0000057ab9 */ /* 0x000fe20000000800 */
[----:B------:R-:W-:Y:S01]  /*b1c0*/  LOP3.LUT R21, R21, UR4, RZ, 0xc0, !PT ;  /* 0x0000000415157c12 */ /* 0x000fe2000f8ec0ff */
[----:B------:R-:W-:Y:S01]  /*b1d0*/  ULDC UR6, c[0x0][0x610] ;  /* 0x0001840000067ab9 */ /* 0x000fe20000000800 */
[----:B------:R-:W-:Y:S02]  /*b1e0*/  IMAD.MOV.U32 R6, RZ, RZ, R14 ;  /* 0x000000ffff067224 */ /* 0x000fe400078e000e */
[----:B------:R-:W-:-:S02]  /*b1f0*/  IMAD.MOV R5, RZ, RZ, -R4 ;  /* 0x000000ffff057224 */ /* 0x000fc400078e0a04 */
[----:B------:R-:W-:Y:S02]  /*b200*/  IMAD R4, R4, UR18, R23 ;  /* 0x0000001204047c24 */ /* 0x000fe4000f8e0217 */
[----:B0-----:R-:W-:Y:S02]  /*b210*/  @P0 IMAD R15, R20, R24, R13 ;  /* 0x00000018140f0224 */ /* 0x001fe400078e020d */
[----:B------:R-:W-:Y:S01]  /*b220*/  IMAD R22, R5, UR5, R22 ;  /* 0x0000000505167c24 */ /* 0x000fe2000f8e0216 */
[----:B------:R-:W-:Y:S01]  /*b230*/  ULDC UR5, c[0x0][0x600] ;  /* 0x0001800000057ab9 */ /* 0x000fe20000000800 */
[----:B------:R-:W-:Y:S02]  /*b240*/  IMAD R15, R4, UR6, R15 ;  /* 0x00000006040f7c24 */ /* 0x000fe4000f8e020f */
[----:B------:R-:W-:Y:S02]  /*b250*/  IMAD R22, R22, UR5, R21 ;  /* 0x0000000516167c24 */ /* 0x000fe4000f8e0215 */
[----:B------:R-:W-:-:S03]  /*b260*/  IMAD.MOV.U32 R4, RZ, RZ, 0x1 ;  /* 0x00000001ff047424 */ /* 0x000fc600078e00ff */
[----:B------:R-:W-:Y:S02]  /*b270*/  SEL R13, R22, R15, !P0 ;  /* 0x0000000f160d7207 */ /* 0x000fe40004000000 */
[----:B------:R-:W-:-:S07]  /*b280*/  SEL R20, R15, R22, !P0 ;  /* 0x000000160f147207 */ /* 0x000fce0004000000 */
.L_x_304:
[----:B------:R-:W-:Y:S05]  /*b290*/  BSYNC B1 ;  /* 0x0000000000017941 */ /* 0x000fea0003800000 */
.L_x_303:
[----:B------:R-:W-:-:S13]  /*b2a0*/  LOP3.LUT P0, RZ, R4, 0xff, RZ, 0xc0, !PT ;  /* 0x000000ff04ff7812 */ /* 0x000fda000780c0ff */
[----:B------:R-:W-:Y:S05]  /*b2b0*/  @P0 BRA `(.L_x_307) ;  /* 0xfffffff400380947 */ /* 0x000fea000383ffff */
[----:B------:R-:W-:Y:S05]  /*b2c0*/  BSYNC B0 ;  /* 0x0000000000007941 */ /* 0x000fea0003800000 */
.L_x_296:
[----:B------:R-:W-:-:S03]  /*b2d0*/  UMOV UR5, 0xffffffff ;  /* 0xffffffff00057882 */ /* 0x000fc60000000000 */
[----:B------:R-:W-:Y:S05]  /*b2e0*/  BRA.DIV UR5, `(.L_x_308) ;  /* 0x0000000205f07947 */ /* 0x000fea000b800000 */
[----:B------:R-:W-:-:S13]  /*b2f0*/  ELECT P6, URZ, PT ;  /* 0x00000000003f782f */ /* 0x000fda00038c0000 */
.L_x_321:
[----:B------:R-:W-:Y:S04]  /*b300*/  BSSY B0, `(.L_x_309) ;  /* 0x0000022000007945 */ /* 0x000fe80003800000 */
[----:B------:R-:W-:Y:S05]  /*b310*/  @!P6 BRA `(.L_x_310) ;  /* 0x000000000080e947 */ /* 0x000fea0003800000 */
[----:B------:R-:W-:-:S04]  /*b320*/  LOP3.LUT R19, R19, 0x2, RZ, 0xfc, !PT ;  /* 0x0000000213137812 */ /* 0x000fc800078efcff */
[----:B------:R-:W-:-:S13]  /*b330*/  ISETP.NE.AND P0, PT, R19, 0x3, PT ;  /* 0x000000031300780c */ /* 0x000fda0003f05270 */
[----:B------:R-:W-:Y:S05]  /*b340*/  @!P0 BRA `(.L_x_311) ;  /* 0x0000000000048947 */ /* 0x000fea0003800000 */
[----:B------:R-:W-:Y:S01]  /*b350*/  BPT.TRAP 0x1 ;  /* 0x000000040000795c */ /* 0x000fe20000300000 */
.L_x_311:
[----:B------:R-:W0:Y:S01]  /*b360*/  S2R R5, SR_CgaCtaId ;  /* 0x0000000000057919 */ /* 0x000e220000008800 */
[----:B------:R-:W-:Y:S02]  /*b370*/  MOV R2, 0x400 ;  /* 0x0000040000027802 */ /* 0x000fe40000000f00 */
[----:B------:R-:W-:Y:S02]  /*b380*/  SHF.L.U32 R4, R0, 0x1f, RZ ;  /* 0x0000001f00047819 */ /* 0x000fe400000006ff */
[----:B0-----:R-:W-:-:S05]  /*b390*/  LEA R2, R5, R2, 0x18 ;  /* 0x0000000205027211 */ /* 0x001fca00078ec0ff */
[----:B------:R-:W-:-:S04]  /*b3a0*/  VIADD R2, R2, 0x18 ;  /* 0x0000001802027836 */ /* 0x000fc80000000000 */
[C---:B------:R-:W-:Y:S02]  /*b3b0*/  IMAD R7, R3.reuse, 0x8, R2 ;  /* 0x0000000803077824 */ /* 0x040fe400078e0202 */
[----:B------:R-:W-:Y:S02]  /*b3c0*/  VIADD R3, R3, 0x1 ;  /* 0x0000000103037836 */ /* 0x000fe40000000000 */
[----:B------:R-:W0:Y:S03]  /*b3d0*/  SYNCS.PHASECHK.TRANS64.TRYWAIT P0, [R7+URZ], R4 ;  /* 0x00000004070075a7 */ /* 0x000e26000800017f */
[----:B------:R-:W-:-:S04]  /*b3e0*/  ISETP.NE.AND P1, PT, R3, 0x3, PT ;  /* 0x000000030300780c */ /* 0x000fc80003f25270 */
[----:B------:R-:W-:Y:S02]  /*b3f0*/  SEL R5, RZ, 0x1, P1 ;  /* 0x00000001ff057807 */ /* 0x000fe40000800000 */
[----:B------:R-:W-:Y:S02]  /*b400*/  SEL R3, R3, RZ, P1 ;  /* 0x000000ff03037207 */ /* 0x000fe40000800000 */
[----:B------:R-:W-:-:S03]  /*b410*/  LOP3.LUT R9, R0, R5, RZ, 0x3c, !PT ;  /* 0x0000000500097212 */ /* 0x000fc600078e3cff */
[----:B------:R-:W-:Y:S01]  /*b420*/  IMAD R6, R3, 0x8, R2 ;  /* 0x0000000803067824 */ /* 0x000fe200078e0202 */
[----:B------:R-:W-:Y:S01]  /*b430*/  SHF.L.U32 R5, R9, 0x1f, RZ ;  /* 0x0000001f09057819 */ /* 0x000fe200000006ff */
[----:B0-----:R-:W-:Y:S06]  /*b440*/  @!P0 BRA `(.L_x_312) ;  /* 0x0000000000b88947 */ /* 0x001fec0003800000 */
.L_x_322:
[----:B------:R-:W1:Y:S01]  /*b450*/  SYNCS.PHASECHK.TRANS64.TRYWAIT P0, [R6+URZ], R5 ;  /* 0x00000005060075a7 */ /* 0x000e62000800017f */
[----:B------:R-:W-:-:S05]  /*b460*/  VIADD R0, R3, 0x1 ;  /* 0x0000000103007836 */ /* 0x000fca0000000000 */
[----:B------:R-:W-:-:S04]  /*b470*/  ISETP.NE.AND P1, PT, R0, 0x3, PT ;  /* 0x000000030000780c */ /* 0x000fc80003f25270 */
[----:B0-----:R-:W-:Y:S02]  /*b480*/  SEL R4, RZ, 0x1, P1 ;  /* 0x00000001ff047807 */ /* 0x001fe40000800000 */
[----:B------:R-:W-:Y:S02]  /*b490*/  SEL R3, R0, RZ, P1 ;  /* 0x000000ff00037207 */ /* 0x000fe40000800000 */
[----:B------:R-:W-:Y:S01]  /*b4a0*/  LOP3.LUT R0, R9, R4, RZ, 0x3c, !PT ;  /* 0x0000000409007212 */ /* 0x000fe200078e3cff */
[----:B-1----:R-:W-:Y:S06]  /*b4b0*/  @!P0 BRA `(.L_x_313) ;  /* 0x0000000000b08947 */ /* 0x002fec0003800000 */
.L_x_323:
[----:B------:R-:W-:Y:S01]  /*b4c0*/  IMAD R3, R3, 0x8, R2 ;  /* 0x0000000803037824 */ /* 0x000fe200078e0202 */
[----:B------:R-:W-:-:S07]  /*b4d0*/  SHF.L.U32 R0, R0, 0x1f, RZ ;  /* 0x0000001f00007819 */ /* 0x000fce00000006ff */
.L_x_314:
[----:B-1----:R1:W2:Y:S02]  /*b4e0*/  SYNCS.PHASECHK.TRANS64.TRYWAIT P0, [R3+URZ], R0 ;  /* 0x00000000030075a7 */ /* 0x0022a4000800017f */
[----:B--2---:R-:W-:Y:S05]  /*b4f0*/  @!P0 NANOSLEEP.SYNCS 0x989680 ;  /* 0x009896800000895d */ /* 0x004fea0003900000 */
[----:B------:R-:W2:Y:S02]  /*b500*/  @!P0 SYNCS.PHASECHK.TRANS64 P0, [R3+URZ], R0 ;  /* 0x00000000030085a7 */ /* 0x000ea4000800007f */
[----:B--2---:R-:W-:Y:S05]  /*b510*/  @!P0 BRA `(.L_x_314) ;  /* 0xfffffffc00f08947 */ /* 0x004fea000383ffff */
.L_x_310:
[----:B------:R-:W-:Y:S05]  /*b520*/  BSYNC B0 ;  /* 0x0000000000007941 */ /* 0x000fea0003800000 */
.L_x_309:
[----:B------:R-:W-:Y:S05]  /*b530*/  EXIT ;  /* 0x000000000000794d */ /* 0x000fea0003800000 */
.L_x_21:
[----:B---3--:R3:W4:Y:S02]  /*b540*/  SYNCS.PHASECHK.TRANS64.TRYWAIT P1, [R3+URZ], R0 ;  /* 0x00000000030075a7 */ /* 0x008724000802017f */
[----:B----4-:R-:W-:Y:S05]  /*b550*/  @!P1 NANOSLEEP.SYNCS 0x989680 ;  /* 0x009896800000995d */ /* 0x010fea0003900000 */
[----:B------:R-:W4:Y:S02]  /*b560*/  @!P1 SYNCS.PHASECHK.TRANS64 P1, [R3+URZ], R0 ;  /* 0x00000000030095a7 */ /* 0x000f24000802007f */
[----:B----4-:R-:W-:Y:S05]  /*b570*/  @!P1 BRA `(.L_x_21) ;  /* 0xfffffffc00f09947 */ /* 0x010fea000383ffff */
[----:B------:R-:W-:Y:S05]  /*b580*/  BRA `(.L_x_20) ;  /* 0xffffff5c00c07947 */ /* 0x000fea000383ffff */
.L_x_26:
[----:B-1----:R1:W2:Y:S02]  /*b590*/  SYNCS.PHASECHK.TRANS64.TRYWAIT P1, [R5+URZ], R4 ;  /* 0x00000004050075a7 */ /* 0x0022a4000802017f */
[----:B--2---:R-:W-:Y:S05]  /*b5a0*/  @!P1 NANOSLEEP.SYNCS 0x989680 ;  /* 0x009896800000995d */ /* 0x004fea0003900000 */
[----:B------:R-:W2:Y:S02]  /*b5b0*/  @!P1 SYNCS.PHASECHK.TRANS64 P1, [R5+URZ], R4 ;  /* 0x00000004050095a7 */ /* 0x000ea4000802007f */
[----:B--2---:R-:W-:Y:S05]  /*b5c0*/  @!P1 BRA `(.L_x_26) ;  /* 0xfffffffc00f09947 */ /* 0x004fea000383ffff */
[----:B------:R-:W-:Y:S05]  /*b5d0*/  BRA `(.L_x_25) ;  /* 0xffffff6000747947 */ /* 0x000fea000383ffff */
.L_x_297:
[----:B------:R-:W-:Y:S01]  /*b5e0*/  BSSY B1, `(.L_x_315) ;  /* 0x0000006000017945 */ /* 0x000fe20003800000 */
[----:B------:R-:W-:-:S07]  /*b5f0*/  IMAD.MOV.U32 R15, RZ, RZ, -0x1 ;  /* 0xffffffffff0f7424 */ /* 0x000fce00078e00ff */
[----:B------:R-:W-:Y:S05]  /*b600*/  WARPSYNC.COLLECTIVE R15, `(.L_x_316) ;  /* 0x000000000f0c7348 */ /* 0x000fea0003c00000 */
[----:B------:R-:W-:Y:S02]  /*b610*/  ELECT P6, UR62, PT ;  /* 0x00000000003e782f */ /* 0x000fe400038c0000 */
[----:B------:R-:W-:Y:S01]  /*b620*/  MOV R14, UR62 ;  /* 0x0000003e000e7c02 */ /* 0x000fe20008000f00 */
[----:B------:R-:W-:Y:S10]  /*b630*/  ENDCOLLECTIVE ;  /* 0x000000000000791b */ /* 0x000ff40003800000 */
.L_x_316:
[----:B------:R-:W-:Y:S05]  /*b640*/  BSYNC B1 ;  /* 0x0000000000017941 */ /* 0x000fea0003800000 */
.L_x_315:
[----:B------:R-:W-:Y:S05]  /*b650*/  BRA `(.L_x_317) ;  /* 0xfffffff0005c7947 */ /* 0x000fea000383ffff */
.L_x_300:
[----:B0-----:R0:W1:Y:S02]  /*b660*/  SYNCS.PHASECHK.TRANS64.TRYWAIT P0, [R20+URZ+0x18], R7 ;  /* 0x00001807140075a7 */ /* 0x001064000800017f */
[----:B-1----:R-:W-:Y:S05]  /*b670*/  @!P0 NANOSLEEP.SYNCS 0x989680 ;  /* 0x009896800000895d */ /* 0x002fea0003900000 */
[----:B------:R-:W1:Y:S02]  /*b680*/  @!P0 SYNCS.PHASECHK.TRANS64 P0, [R20+URZ+0x18], R7 ;  /* 0x00001807140085a7 */ /* 0x000e64000800007f */
[----:B-1----:R-:W-:Y:S05]  /*b690*/  @!P0 BRA `(.L_x_300) ;  /* 0xfffffffc00f08947 */ /* 0x002fea000383ffff */
[----:B------:R-:W-:Y:S05]  /*b6a0*/  BRA `(.L_x_318) ;  /* 0xfffffff0009c7947 */ /* 0x000fea000383ffff */
.L_x_308:
[----:B------:R-:W-:Y:S01]  /*b6b0*/  BSSY B0, `(.L_x_319) ;  /* 0x0000006000007945 */ /* 0x000fe20003800000 */
[----:B------:R-:W-:-:S07]  /*b6c0*/  IMAD.MOV.U32 R15, RZ, RZ, -0x1 ;  /* 0xffffffffff0f7424 */ /* 0x000fce00078e00ff */
[----:B------:R-:W-:Y:S05]  /*b6d0*/  WARPSYNC.COLLECTIVE R15, `(.L_x_320) ;  /* 0x000000000f0c7348 */ /* 0x000fea0003c00000 */
[----:B------:R-:W-:Y:S02]  /*b6e0*/  ELECT P6, UR62, PT ;  /* 0x00000000003e782f */ /* 0x000fe400038c0000 */
[----:B------:R-:W-:Y:S01]  /*b6f0*/  MOV R14, UR62 ;  /* 0x0000003e000e7c02 */ /* 0x000fe20008000f00 */
[----:B------:R-:W-:Y:S10]  /*b700*/  ENDCOLLECTIVE ;  /* 0x000000000000791b */ /* 0x000ff40003800000 */
.L_x_320:
[----:B------:R-:W-:Y:S05]  /*b710*/  BSYNC B0 ;  /* 0x0000000000007941 */ /* 0x000fea0003800000 */
.L_x_319:
[----:B------:R-:W-:Y:S05]  /*b720*/  BRA `(.L_x_321) ;  /* 0xfffffff800f47947 */ /* 0x000fea000383ffff */
.L_x_312:
[----:B0-----:R0:W1:Y:S02]  /*b730*/  SYNCS.PHASECHK.TRANS64.TRYWAIT P0, [R7+URZ], R4 ;  /* 0x00000004070075a7 */ /* 0x001064000800017f */
[----:B-1----:R-:W-:Y:S05]  /*b740*/  @!P0 NANOSLEEP.SYNCS 0x989680 ;  /* 0x009896800000895d */ /* 0x002fea0003900000 */
[----:B------:R-:W1:Y:S02]  /*b750*/  @!P0 SYNCS.PHASECHK.TRANS64 P0, [R7+URZ], R4 ;  /* 0x00000004070085a7 */ /* 0x000e64000800007f */
[----:B-1----:R-:W-:Y:S05]  /*b760*/  @!P0 BRA `(.L_x_312) ;  /* 0xfffffffc00f08947 */ /* 0x002fea000383ffff */
[----:B------:R-:W-:Y:S05]  /*b770*/  BRA `(.L_x_322) ;  /* 0xfffffffc00347947 */ /* 0x000fea000383ffff */
.L_x_313:
[----:B0-----:R0:W1:Y:S02]  /*b780*/  SYNCS.PHASECHK.TRANS64.TRYWAIT P0, [R6+URZ], R5 ;  /* 0x00000005060075a7 */ /* 0x001064000800017f */
[----:B-1----:R-:W-:Y:S05]  /*b790*/  @!P0 NANOSLEEP.SYNCS 0x989680 ;  /* 0x009896800000895d */ /* 0x002fea0003900000 */
[----:B------:R-:W1:Y:S02]  /*b7a0*/  @!P0 SYNCS.PHASECHK.TRANS64 P0, [R6+URZ], R5 ;  /* 0x00000005060085a7 */ /* 0x000e64000800007f */
[----:B-1----:R-:W-:Y:S05]  /*b7b0*/  @!P0 BRA `(.L_x_313) ;  /* 0xfffffffc00f08947 */ /* 0x002fea000383ffff */
[----:B------:R-:W-:Y:S05]  /*b7c0*/  BRA `(.L_x_323) ;  /* 0xfffffffc003c7947 */ /* 0x000fea000383ffff */
.L_x_324:
[----:B------:R-:W-:-:S00]  /*b7d0*/  BRA `(.L_x_324) ;  /* 0xfffffffc00fc7947 */ /* 0x000fc0000383ffff */
[----:B------:R-:W-:-:S00]  /*b7e0*/  NOP ;  /* 0x0000000000007918 */ /* 0x000fc00000000000 */
        /* <DEDUP_REMOVED lines=9> */
.L_x_325:


//--------------------- .nv.global.init           --------------------------
	.section	.nv.global.init,"aw",@progbits
.nv.global.init:
	.type		$str$22,@object
	.size		$str$22,($str$23 - $str$22)
$str$22:
        /*0000*/ 	.byte	0x6b, 0x5f, 0x74, 0x69, 0x6c, 0x65, 0x5f, 0x63, 0x6f, 0x75, 0x6e, 0x74, 0x20, 0x3e, 0x3d, 0x20
        /*0010*/ 	.byte	0x31, 0x00
	.type		$str$23,@object
	.size		$str$23,(__unnamed_1 - $str$23)
$str$23:
        /*0012*/ 	.byte	0x2f, 0x74, 0x6d, 0x70, 0x2f, 0x63, 0x75, 0x74, 0x6c, 0x61, 0x73, 0x73, 0x5f, 0x73, 0x77, 0x65
        /*0022*/ 	.byte	0x65, 0x70, 0x5f, 0x73, 0x72, 0x63, 0x2f, 0x69, 0x6e, 0x63, 0x6c, 0x75, 0x64, 0x65, 0x2f, 0x63
        /*0032*/ 	.byte	0x75, 0x74, 0x6c, 0x61, 0x73, 0x73, 0x2f, 0x67, 0x65, 0x6d, 0x6d, 0x2f, 0x63, 0x6f, 0x6c, 0x6c
        /*0042*/ 	.byte	0x65, 0x63, 0x74, 0x69, 0x76, 0x65, 0x2f, 0x73, 0x6d, 0x39, 0x30, 0x5f, 0x6d, 0x6d, 0x61, 0x5f
        /*0052*/ 	.byte	0x74, 0x6d, 0x61, 0x5f, 0x67, 0x6d, 0x6d, 0x61, 0x5f, 0x73, 0x73, 0x5f, 0x77, 0x61, 0x72, 0x70
        /*0062*/ 	.byte	0x73, 0x70, 0x65, 0x63, 0x69, 0x61, 0x6c, 0x69, 0x7a, 0x65, 0x64, 0x2e, 0x68, 0x70, 0x70, 0x00
	.type		__unnamed_1,@object
	.size		__unnamed_1,(.L_0 - __unnamed_1)
__unnamed_1:
        /*0072*/ 	.byte	0x76, 0x6f, 0x69, 0x64, 0x20, 0x63, 0x75, 0x74, 0x6c, 0x61, 0x73, 0x73, 0x3a, 0x3a, 0x67, 0x65
        /* <DEDUP_REMOVED lines=181> */
.L_0:


//--------------------- .nv.shared._ZN7cutlass13device_kernelINS_4gemm6kernel13GemmUniversalIN4cute5tupleIJiiiiEEENS1_10collective13CollectiveMmaINS1_34MainloopSm90TmaGmmaWarpSpecializedILi3ENS5_IJNS4_1CILi1EEENSA_ILi2EEESB_EEENS1_35KernelTmaWarpSpecializedCooperativeEEENS5_IJNSA_ILi128EEENSA_ILi256EEENSA_ILi32EEEEEENS_10bfloat16_tENS5_IJlSB_lEEESK_SL_NS4_8TiledMMAINS4_8MMA_AtomIJNS4_4SM904GMMA28MMA_64x256x16_F32BF16BF16_SSILNSP_5MajorE0ELSR_0ELNSP_7ScaleInE1ELSS_1EEEEEENS4_6LayoutINS5_IJSC_SB_SB_EEENS5_IJSB_NSA_ILi0EEESX_EEEEENS5_IJNS4_10UnderscoreES10_S10_EEEEENS4_23SM90_TMA_LOAD_MULTICASTENS4_14ComposedLayoutINS4_7SwizzleILi2ELi4ELi3EEENS4_18smem_ptr_flag_bitsILi16EEENSV_INS5_IJNSA_ILi8EEESI_EEENS5_IJSI_SB_EEEEEEEvNS4_8identityENS4_13SM90_TMA_LOADES1D_vS1E_EENS_8epilogue10collective6detail29Sm90TmaWarpSpecializedAdapterINS1I_15DefaultEpilogueISK_SL_SL_NS1H_6thread17LinearCombinationISK_Li1EffLNS1M_9ScaleType4KindE0ELNS_15FloatRoundStyleE2ESK_EENS1_15EpilogueDefaultEEEEEvvEEEEvNT_6ParamsE --------------------------
	.section	.nv.shared._ZN7cutlass13device_kernelINS_4gemm6kernel13GemmUniversalIN4cute5tupleIJiiiiEEENS1_10collective13CollectiveMmaINS1_34MainloopSm90TmaGmmaWarpSpecializedILi3ENS5_IJNS4_1CILi1EEENSA_ILi2EEESB_EEENS1_35KernelTmaWarpSpecializedCooperativeEEENS5_IJNSA_ILi128EEENSA_ILi256EEENSA_ILi32EEEEEENS_10bfloat16_tENS5_IJlSB_lEEESK_SL_NS4_8TiledMMAINS4_8MMA_AtomIJNS4_4SM904GMMA28MMA_64x256x16_F32BF16BF16_SSILNSP_5MajorE0ELSR_0ELNSP_7ScaleInE1ELSS_1EEEEEENS4_6LayoutINS5_IJSC_SB_SB_EEENS5_IJSB_NSA_ILi0EEESX_EEEEENS5_IJNS4_10UnderscoreES10_S10_EEEEENS4_23SM90_TMA_LOAD_MULTICASTENS4_14ComposedLayoutINS4_7SwizzleILi2ELi4ELi3EEENS4_18smem_ptr_flag_bitsILi16EEENSV_INS5_IJNSA_ILi8EEESI_EEENS5_IJSI_SB_EEEEEEEvNS4_8identityENS4_13SM90_TMA_LOADES1D_vS1E_EENS_8epilogue10collective6detail29Sm90TmaWarpSpecializedAdapterINS1I_15DefaultEpilogueISK_SL_SL_NS1H_6thread17LinearCombinationISK_Li1EffLNS1M_9ScaleType4KindE0ELNS_15FloatRoundStyleE2ESK_EENS1_15EpilogueDefaultEEEEEvvEEEEvNT_6ParamsE,"aw",@nobits
	.sectionflags	@""
	.align	16
	.zero		1024


//--------------------- .nv.shared.reserved.0     --------------------------
	.section	.nv.shared.reserved.0,"aw",@nobits
	.weak		__nv_reservedSMEM_offset_0_alias
	.size		__nv_reservedSMEM_offset_0_alias, 0, 0
	.other		__nv_reservedSMEM_offset_0_alias,@"STO_CUDA_RESERVED_SHARED STV_DEFAULT"
__nv_reservedSMEM_offset_0_alias:
	.zero		0


//--------------------- .nv.global                --------------------------
	.section	.nv.global,"aw",@nobits
.nv.global:
	.type		_ZN39_INTERNAL_d533f200_4_k_cu_3a11b7d1_29014cute1_E,@object
	.size		_ZN39_INTERNAL_d533f200_4_k_cu_3a11b7d1_29014cute1_E,(_ZN39_INTERNAL_d533f200_4_k_cu_3a11b7d1_29014cuda3std3__45__cpo6cbeginE - _ZN39_INTERNAL_d533f200_4_k_cu_3a11b7d1_29014cute1_E)
_ZN39_INTERNAL_d533f200_4_k_cu_3a11b7d1_29014cute1_E:
	.zero		1
	.type		_ZN39_INTERNAL_d533f200_4_k_cu_3a11b7d1_29014cuda3std3__45__cpo6cbeginE,@object
	.size		_ZN39_INTERNAL_d533f200_4_k_cu_3a11b7d1_29014cuda3std3__45__cpo6cbeginE,(_ZN39_INTERNAL_d533f200_4_k_cu_3a11b7d1_29014cuda3std3__48in_placeE - _ZN39_INTERNAL_d533f200_4_k_cu_3a11b7d1_29014cuda3std3__45__cpo6cbeginE)
_ZN39_INTERNAL_d533f200_4_k_cu_3a11b7d1_29014cuda3std3__45__cpo6cbeginE:
	.zero		1
	.type		_ZN39_INTERNAL_d533f200_4_k_cu_3a11b7d1_29014cuda3std3__48in_placeE,@object
	.size		_ZN39_INTERNAL_d533f200_4_k_cu_3a11b7d1_29014cuda3std3__48in_placeE,(_ZN39_INTERNAL_d533f200_4_k_cu_3a11b7d1_29014cuda3std6ranges3__45__cpo9iter_moveE - _ZN39_INTERNAL_d533f200_4_k_cu_3a11b7d1_29014cuda3std3__48in_placeE)
_ZN39_INTERNAL_d533f200_4_k_cu_3a11b7d1_29014cuda3std3__48in_placeE:
	.zero		1
	.type		_ZN39_INTERNAL_d533f200_4_k_cu_3a11b7d1_29014cuda3std6ranges3__45__cpo9iter_moveE,@object
	.size		_ZN39_INTERNAL_d533f200_4_k_cu_3a11b7d1_29014cuda3std6ranges3__45__cpo9iter_moveE,(_ZN39_INTERNAL_d533f200_4_k_cu_3a11b7d1_29014cuda3std3__45__cpo5beginE - _ZN39_INTERNAL_d533f200_4_k_cu_3a11b7d1_29014cuda3std6ranges3__45__cpo9iter_moveE)
_ZN39_INTERNAL_d533f200_4_k_cu_3a11b7d1_29014cuda3std6ranges3__45__cpo9iter_moveE:
	.zero		1
	.type		_ZN39_INTERNAL_d533f200_4_k_cu_3a11b7d1_29014cuda3std3__45__cpo5beginE,@object
	.size		_ZN39_INTERNAL_d533f200_4_k_cu_3a11b7d1_29014cuda3std3__45__cpo5beginE,(_ZN39_INTERNAL_d533f200_4_k_cu_3a11b7d1_29014cuda3std3__441_GLOBAL__N__d533f200_4_k_cu_3a11b7d1_29016ignoreE - _ZN39_INTERNAL_d533f200_4_k_cu_3a11b7d1_29014cuda3std3__45__cpo5beginE)
_ZN39_INTERNAL_d533f200_4_k_cu_3a11b7d1_29014cuda3std3__45__cpo5beginE:
	.zero		1
	.type		_ZN39_INTERNAL_d533f200_4_k_cu_3a11b7d1_29014cuda3std3__441_GLOBAL__N__d533f200_4_k_cu_3a11b7d1_29016ignoreE,@object
	.size		_ZN39_INTERNAL_d533f200_4_k_cu_3a11b7d1_29014cuda3std3__441_GLOBAL__N__d533f200_4_k_cu_3a11b7d1_29016ignoreE,(_ZN39_INTERNAL_d533f200_4_k_cu_3a11b7d1_29014cute7productE - _ZN39_INTERNAL_d533f200_4_k_cu_3a11b7d1_29014cuda3std3__441_GLOBAL__N__d533f200_4_k_cu_3a11b7d1_29016ignoreE)
_ZN39_INTERNAL_d533f200_4_k_cu_3a11b7d1_29014cuda3std3__441_GLOBAL__N__d533f200_4_k_cu_3a11b7d1_29016ignoreE:
	.zero		1
	.type		_ZN39_INTERNAL_d533f200_4_k_cu_3a11b7d1_29014cute7productE,@object
	.size		_ZN39_INTERNAL_d533f200_4_k_cu_3a11b7d1_29014cute7productE,(_ZN39_INTERNAL_d533f200_4_k_cu_3a11b7d1_29014cuda3std3__45__cpo3endE - _ZN39_INTERNAL_d533f200_4_k_cu_3a11b7d1_29014cute7productE)
_ZN39_INTERNAL_d533f200_4_k_cu_3a11b7d1_29014cute7productE:
	.zero		1
	.type		_ZN39_INTERNAL_d533f200_4_k_cu_3a11b7d1_29014cuda3std3__45__cpo3endE,@object
	.size		_ZN39_INTERNAL_d533f200_4_k_cu_3a11b7d1_29014cuda3std3__45__cpo3endE,(_ZN39_INTERNAL_d533f200_4_k_cu_3a11b7d1_29014cuda3std3__419piecewise_constructE - _ZN39_INTERNAL_d533f200_4_k_cu_3a11b7d1_29014cuda3std3__45__cpo3endE)
_ZN39_INTERNAL_d533f200_4_k_cu_3a11b7d1_29014cuda3std3__45__cpo3endE:
	.zero		1
	.type		_ZN39_INTERNAL_d533f200_4_k_cu_3a11b7d1_29014cuda3std3__419piecewise_constructE,@object
	.size		_ZN39_INTERNAL_d533f200_4_k_cu_3a11b7d1_29014cuda3std3__419piecewise_constructE,(_ZN39_INTERNAL_d533f200_4_k_cu_3a11b7d1_29014cuda3std3__45__cpo4cendE - _ZN39_INTERNAL_d533f200_4_k_cu_3a11b7d1_29014cuda3std3__419piecewise_constructE)
_ZN39_INTERNAL_d533f200_4_k_cu_3a11b7d1_29014cuda3std3__419piecewise_constructE:
	.zero		1
	.type		_ZN39_INTERNAL_d533f200_4_k_cu_3a11b7d1_29014cuda3std3__45__cpo4cendE,@object
	.size		_ZN39_INTERNAL_d533f200_4_k_cu_3a11b7d1_29014cuda3std3__45__cpo4cendE,(_ZN39_INTERNAL_d533f200_4_k_cu_3a11b7d1_29014cuda3std6ranges3__45__cpo4swapE - _ZN39_INTERNAL_d533f200_4_k_cu_3a11b7d1_29014cuda3std3__45__cpo4cendE)
_ZN39_INTERNAL_d533f200_4_k_cu_3a11b7d1_29014cuda3std3__45__cpo4cendE:
	.zero		1
	.type		_ZN39_INTERNAL_d533f200_4_k_cu_3a11b7d1_29014cuda3std6ranges3__45__cpo4swapE,@object
	.size		_ZN39_INTERNAL_d533f200_4_k_cu_3a11b7d1_29014cuda3std6ranges3__45__cpo4swapE,(.L_8 - _ZN39_INTERNAL_d533f200_4_k_cu_3a11b7d1_29014cuda3std6ranges3__45__cpo4swapE)
_ZN39_INTERNAL_d533f200_4_k_cu_3a11b7d1_29014cuda3std6ranges3__45__cpo4swapE:
	.zero		1
.L_8:


//--------------------- .nv.constant0._ZN7cutlass13device_kernelINS_4gemm6kernel13GemmUniversalIN4cute5tupleIJiiiiEEENS1_10collective13CollectiveMmaINS1_34MainloopSm90TmaGmmaWarpSpecializedILi3ENS5_IJNS4_1CILi1EEENSA_ILi2EEESB_EEENS1_35KernelTmaWarpSpecializedCooperativeEEENS5_IJNSA_ILi128EEENSA_ILi256EEENSA_ILi32EEEEEENS_10bfloat16_tENS5_IJlSB_lEEESK_SL_NS4_8TiledMMAINS4_8MMA_AtomIJNS4_4SM904GMMA28MMA_64x256x16_F32BF16BF16_SSILNSP_5MajorE0ELSR_0ELNSP_7ScaleInE1ELSS_1EEEEEENS4_6LayoutINS5_IJSC_SB_SB_EEENS5_IJSB_NSA_ILi0EEESX_EEEEENS5_IJNS4_10UnderscoreES10_S10_EEEEENS4_23SM90_TMA_LOAD_MULTICASTENS4_14ComposedLayoutINS4_7SwizzleILi2ELi4ELi3EEENS4_18smem_ptr_flag_bitsILi16EEENSV_INS5_IJNSA_ILi8EEESI_EEENS5_IJSI_SB_EEEEEEEvNS4_8identityENS4_13SM90_TMA_LOADES1D_vS1E_EENS_8epilogue10collective6detail29Sm90TmaWarpSpecializedAdapterINS1I_15DefaultEpilogueISK_SL_SL_NS1H_6thread17LinearCombinationISK_Li1EffLNS1M_9ScaleType4KindE0ELNS_15FloatRoundStyleE2ESK_EENS1_15EpilogueDefaultEEEEEvvEEEEvNT_6ParamsE --------------------------
	.section	.nv.constant0._ZN7cutlass13device_kernelINS_4gemm6kernel13GemmUniversalIN4cute5tupleIJiiiiEEENS1_10collective13CollectiveMmaINS1_34MainloopSm90TmaGmmaWarpSpecializedILi3ENS5_IJNS4_1CILi1EEENSA_ILi2EEESB_EEENS1_35KernelTmaWarpSpecializedCooperativeEEENS5_IJNSA_ILi128EEENSA_ILi256EEENSA_ILi32EEEEEENS_10bfloat16_tENS5_IJlSB_lEEESK_SL_NS4_8TiledMMAINS4_8MMA_AtomIJNS4_4SM904GMMA28MMA_64x256x16_F32BF16BF16_SSILNSP_5MajorE0ELSR_0ELNSP_7ScaleInE1ELSS_1EEEEEENS4_6LayoutINS5_IJSC_SB_SB_EEENS5_IJSB_NSA_ILi0EEESX_EEEEENS5_IJNS4_10UnderscoreES10_S10_EEEEENS4_23SM90_TMA_LOAD_MULTICASTENS4_14ComposedLayoutINS4_7SwizzleILi2ELi4ELi3EEENS4_18smem_ptr_flag_bitsILi16EEENSV_INS5_IJNSA_ILi8EEESI_EEENS5_IJSI_SB_EEEEEEEvNS4_8identityENS4_13SM90_TMA_LOADES1D_vS1E_EENS_8epilogue10collective6detail29Sm90TmaWarpSpecializedAdapterINS1I_15DefaultEpilogueISK_SL_SL_NS1H_6thread17LinearCombinationISK_Li1EffLNS1M_9ScaleType4KindE0ELNS_15FloatRoundStyleE2ESK_EENS1_15EpilogueDefaultEEEEEvvEEEEvNT_6ParamsE,"a",@progbits
	.sectionflags	@""
	.align	4
.nv.constant0._ZN7cutlass13device_kernelINS_4gemm6kernel13GemmUniversalIN4cute5tupleIJiiiiEEENS1_10collective13CollectiveMmaINS1_34MainloopSm90TmaGmmaWarpSpecializedILi3ENS5_IJNS4_1CILi1EEENSA_ILi2EEESB_EEENS1_35KernelTmaWarpSpecializedCooperativeEEENS5_IJNSA_ILi128EEENSA_ILi256EEENSA_ILi32EEEEEENS_10bfloat16_tENS5_IJlSB_lEEESK_SL_NS4_8TiledMMAINS4_8MMA_AtomIJNS4_4SM904GMMA28MMA_64x256x16_F32BF16BF16_SSILNSP_5MajorE0ELSR_0ELNSP_7ScaleInE1ELSS_1EEEEEENS4_6LayoutINS5_IJSC_SB_SB_EEENS5_IJSB_NSA_ILi0EEESX_EEEEENS5_IJNS4_10UnderscoreES10_S10_EEEEENS4_23SM90_TMA_LOAD_MULTICASTENS4_14ComposedLayoutINS4_7SwizzleILi2ELi4ELi3EEENS4_18smem_ptr_flag_bitsILi16EEENSV_INS5_IJNSA_ILi8EEESI_EEENS5_IJSI_SB_EEEEEEEvNS4_8identityENS4_13SM90_TMA_LOADES1D_vS1E_EENS_8epilogue10collective6detail29Sm90TmaWarpSpecializedAdapterINS1I_15DefaultEpilogueISK_SL_SL_NS1H_6thread17LinearCombinationISK_Li1EffLNS1M_9ScaleType4KindE0ELNS_15FloatRoundStyleE2ESK_EENS1_15EpilogueDefaultEEEEEvvEEEEvNT_6ParamsE:
	.zero		1664


//--------------------- SYMBOLS --------------------------

	.type		.nv.reservedSmem.offset0,@object
	.size		.nv.reservedSmem.offset0,0x4
	.type		__assertfail,@function
